	.target	sm_90a

	.elftype	@"ET_EXEC"


//--------------------- .note.nv.tkinfo           --------------------------
	.section	.note.nv.tkinfo,"",@"SHT_NOTE"
	.sectionflags	@"SHF_NOTE_NV_TKINFO"
	.tkinfo
        /*0018*/ 	.word	0x00000002
        /*0030*/ 	.string	""
        /*0030*/ 	.string	"ptxas"
        /*0030*/ 	.string	"Cuda compilation tools, release 13.0, V13.0.88"
        /*0030*/ 	.string	"Build cuda_13.0.r13.0/compiler.36424714_0"
        /*0030*/ 	.string	"-v  -suppress-debug-info  -lineinfo  -arch sm_90a "



//--------------------- .note.nv.cuinfo           --------------------------
	.section	.note.nv.cuinfo,"",@"SHT_NOTE"
	.sectionflags	@"SHF_NOTE_NV_CUINFO"
        /*0018*/ 	.short	0x0002
        /*001a*/ 	.short	0x005a
        /*001c*/ 	.short	0x0082
	.zero		2


//--------------------- .nv.info                  --------------------------
	.section	.nv.info,"",@"SHT_CUDA_INFO"
	.align	4


	//----- nvinfo : EIATTR_REGCOUNT
	.align		4
        /*0000*/ 	.byte	0x04, 0x2f
        /*0002*/ 	.short	(.L_1 - .L_0)
	.align		4
.L_0:
        /*0004*/ 	.word	index@(matmul_kernel)
        /*0008*/ 	.word	0x000000ff


	//----- nvinfo : EIATTR_FRAME_SIZE
	.align		4
.L_1:
        /*000c*/ 	.byte	0x04, 0x11
        /*000e*/ 	.short	(.L_3 - .L_2)
	.align		4
.L_2:
        /*0010*/ 	.word	index@(matmul_kernel)
        /*0014*/ 	.word	0x00000010


	//----- nvinfo : EIATTR_MIN_STACK_SIZE
	.align		4
.L_3:
        /*0018*/ 	.byte	0x04, 0x12
        /*001a*/ 	.short	(.L_5 - .L_4)
	.align		4
.L_4:
        /*001c*/ 	.word	index@(matmul_kernel)
        /*0020*/ 	.word	0x00000010
.L_5:


//--------------------- .nv.compat                --------------------------
	.section	.nv.compat,"",@"SHT_CUDA_COMPAT_INFO"
	.align	4
        /*0000*/ 	.byte	0x02, 0x09, 0x01, 0x00, 0x02, 0x02, 0x01, 0x00, 0x02, 0x05, 0x05, 0x00, 0x03, 0x07, 0x01, 0x01
        /*0010*/ 	.byte	0x02, 0x03, 0x00, 0x00, 0x02, 0x06, 0x01, 0x00, 0x04, 0x0b, 0x08, 0x00, 0x00, 0x00, 0x00, 0x00
        /*0020*/ 	.byte	0x00, 0x00, 0x00, 0x00


//--------------------- .nv.info.matmul_kernel    --------------------------
	.section	.nv.info.matmul_kernel,"",@"SHT_CUDA_INFO"
	.sectionflags	@""
	.align	4


	//----- nvinfo : EIATTR_CUDA_API_VERSION
	.align		4
        /*0000*/ 	.byte	0x04, 0x37
        /*0002*/ 	.short	(.L_7 - .L_6)
.L_6:
        /*0004*/ 	.word	0x00000082


	//----- nvinfo : EIATTR_KPARAM_INFO
	.align		4
.L_7:
        /*0008*/ 	.byte	0x04, 0x17
        /*000a*/ 	.short	(.L_9 - .L_8)
.L_8:
        /*000c*/ 	.word	0x00000000
        /*0010*/ 	.short	0x000d
        /*0012*/ 	.short	0x0048
        /*0014*/ 	.byte	0x00, 0xf4, 0x21, 0x00


	//----- nvinfo : EIATTR_KPARAM_INFO
	.align		4
.L_9:
        /*0018*/ 	.byte	0x04, 0x17
        /*001a*/ 	.short	(.L_11 - .L_10)
.L_10:
        /*001c*/ 	.word	0x00000000
        /*0020*/ 	.short	0x000c
        /*0022*/ 	.short	0x0040
        /*0024*/ 	.byte	0x00, 0xf4, 0x21, 0x00


	//----- nvinfo : EIATTR_KPARAM_INFO
	.align		4
.L_11:
        /*0028*/ 	.byte	0x04, 0x17
        /*002a*/ 	.short	(.L_13 - .L_12)
.L_12:
        /*002c*/ 	.word	0x00000000
        /*0030*/ 	.short	0x000b
        /*0032*/ 	.short	0x0038
        /*0034*/ 	.byte	0x00, 0xf0, 0x11, 0x00


	//----- nvinfo : EIATTR_KPARAM_INFO
	.align		4
.L_13:
        /*0038*/ 	.byte	0x04, 0x17
        /*003a*/ 	.short	(.L_15 - .L_14)
.L_14:
        /*003c*/ 	.word	0x00000000
        /*0040*/ 	.short	0x000a
        /*0042*/ 	.short	0x0034
        /*0044*/ 	.byte	0x00, 0xf0, 0x11, 0x00


	//----- nvinfo : EIATTR_KPARAM_INFO
	.align		4
.L_15:
        /*0048*/ 	.byte	0x04, 0x17
        /*004a*/ 	.short	(.L_17 - .L_16)
.L_16:
        /*004c*/ 	.word	0x00000000
        /*0050*/ 	.short	0x0009
        /*0052*/ 	.short	0x0030
        /*0054*/ 	.byte	0x00, 0xf0, 0x11, 0x00


	//----- nvinfo : EIATTR_KPARAM_INFO
	.align		4
.L_17:
        /*0058*/ 	.byte	0x04, 0x17
        /*005a*/ 	.short	(.L_19 - .L_18)
.L_18:
        /*005c*/ 	.word	0x00000000
        /*0060*/ 	.short	0x0008
        /*0062*/ 	.short	0x002c
        /*0064*/ 	.byte	0x00, 0xf0, 0x11, 0x00


	//----- nvinfo : EIATTR_KPARAM_INFO
	.align		4
.L_19:
        /*0068*/ 	.byte	0x04, 0x17
        /*006a*/ 	.short	(.L_21 - .L_20)
.L_20:
        /*006c*/ 	.word	0x00000000
        /*0070*/ 	.short	0x0007
        /*0072*/ 	.short	0x0028
        /*0074*/ 	.byte	0x00, 0xf0, 0x11, 0x00


	//----- nvinfo : EIATTR_KPARAM_INFO
	.align		4
.L_21:
        /*0078*/ 	.byte	0x04, 0x17
        /*007a*/ 	.short	(.L_23 - .L_22)
.L_22:
        /*007c*/ 	.word	0x00000000
        /*0080*/ 	.short	0x0006
        /*0082*/ 	.short	0x0024
        /*0084*/ 	.byte	0x00, 0xf0, 0x11, 0x00


	//----- nvinfo : EIATTR_KPARAM_INFO
	.align		4
.L_23:
        /*0088*/ 	.byte	0x04, 0x17
        /*008a*/ 	.short	(.L_25 - .L_24)
.L_24:
        /*008c*/ 	.word	0x00000000
        /*0090*/ 	.short	0x0005
        /*0092*/ 	.short	0x0020
        /*0094*/ 	.byte	0x00, 0xf0, 0x11, 0x00


	//----- nvinfo : EIATTR_KPARAM_INFO
	.align		4
.L_25:
        /*0098*/ 	.byte	0x04, 0x17
        /*009a*/ 	.short	(.L_27 - .L_26)
.L_26:
        /*009c*/ 	.word	0x00000000
        /*00a0*/ 	.short	0x0004
        /*00a2*/ 	.short	0x001c
        /*00a4*/ 	.byte	0x00, 0xf0, 0x11, 0x00


	//----- nvinfo : EIATTR_KPARAM_INFO
	.align		4
.L_27:
        /*00a8*/ 	.byte	0x04, 0x17
        /*00aa*/ 	.short	(.L_29 - .L_28)
.L_28:
        /*00ac*/ 	.word	0x00000000
        /*00b0*/ 	.short	0x0003
        /*00b2*/ 	.short	0x0018
        /*00b4*/ 	.byte	0x00, 0xf0, 0x11, 0x00


	//----- nvinfo : EIATTR_KPARAM_INFO
	.align		4
.L_29:
        /*00b8*/ 	.byte	0x04, 0x17
        /*00ba*/ 	.short	(.L_31 - .L_30)
.L_30:
        /*00bc*/ 	.word	0x00000000
        /*00c0*/ 	.short	0x0002
        /*00c2*/ 	.short	0x0010
        /*00c4*/ 	.byte	0x00, 0xf4, 0x21, 0x00


	//----- nvinfo : EIATTR_KPARAM_INFO
	.align		4
.L_31:
        /*00c8*/ 	.byte	0x04, 0x17
        /*00ca*/ 	.short	(.L_33 - .L_32)
.L_32:
        /*00cc*/ 	.word	0x00000000
        /*00d0*/ 	.short	0x0001
        /*00d2*/ 	.short	0x0008
        /*00d4*/ 	.byte	0x00, 0xf4, 0x21, 0x00


	//----- nvinfo : EIATTR_KPARAM_INFO
	.align		4
.L_33:
        /*00d8*/ 	.byte	0x04, 0x17
        /*00da*/ 	.short	(.L_35 - .L_34)
.L_34:
        /*00dc*/ 	.word	0x00000000
        /*00e0*/ 	.short	0x0000
        /*00e2*/ 	.short	0x0000
        /*00e4*/ 	.byte	0x00, 0xf4, 0x21, 0x00


	//----- nvinfo : EIATTR_SPARSE_MMA_MASK
	.align		4
.L_35:
        /*00e8*/ 	.byte	0x03, 0x50
        /*00ea*/ 	.short	0x0000


	//----- nvinfo : EIATTR_MAXREG_COUNT
	.align		4
        /*00ec*/ 	.byte	0x03, 0x1b
        /*00ee*/ 	.short	0x00ff


	//----- nvinfo : EIATTR_NUM_BARRIERS
	.align		4
        /*00f0*/ 	.byte	0x02, 0x4c
        /*00f2*/ 	.byte	0x01
	.zero		1


	//----- nvinfo : EIATTR_ANNOTATIONS
	.align		4
        /*00f4*/ 	.byte	0x04, 0x55
        /*00f6*/ 	.short	(.L_37 - .L_36)


	//   ....[0]....
.L_36:
        /*00f8*/ 	.word	0x00000001
        /*00fc*/ 	.byte	0x30, 0x07, 0x00, 0x00, 0x01, 0x00, 0x00, 0x00, 0xa0, 0x07, 0x00, 0x00, 0x01, 0x00, 0x00, 0x00
        /*010c*/ 	.byte	0xe0, 0x07, 0x00, 0x00, 0x01, 0x00, 0x00, 0x00, 0x70, 0x45, 0x00, 0x00, 0x01, 0x00, 0x00, 0x00
        /*011c*/ 	.byte	0xa0, 0x45, 0x00, 0x00, 0x01, 0x00, 0x00, 0x00, 0x30, 0x8d, 0x00, 0x00, 0x01, 0x00, 0x00, 0x00
        /*012c*/ 	.byte	0x80, 0x8d, 0x00, 0x00, 0x01, 0x00, 0x00, 0x00, 0x90, 0x8d, 0x00, 0x00


	//----- nvinfo : EIATTR_MERCURY_ISA_VERSION
	.align		4
.L_37:
        /*0138*/ 	.byte	0x03, 0x5f
        /*013a*/ 	.short	0x0101


	//----- nvinfo : EIATTR_EXIT_INSTR_OFFSETS
	.align		4
        /*013c*/ 	.byte	0x04, 0x1c
        /*013e*/ 	.short	(.L_39 - .L_38)


	//   ....[0]....
.L_38:
        /*0140*/ 	.word	0x00009c50


	//   ....[1]....
        /*0144*/ 	.word	0x00009c80


	//----- nvinfo : EIATTR_REQNTID
	.align		4
.L_39:
        /*0148*/ 	.byte	0x04, 0x10
        /*014a*/ 	.short	(.L_41 - .L_40)
.L_40:
        /*014c*/ 	.word	0x00000040
        /*0150*/ 	.word	0x00000001
        /*0154*/ 	.word	0x00000001


	//----- nvinfo : EIATTR_CBANK_PARAM_SIZE
	.align		4
.L_41:
        /*0158*/ 	.byte	0x03, 0x19
        /*015a*/ 	.short	0x0050


	//----- nvinfo : EIATTR_PARAM_CBANK
	.align		4
        /*015c*/ 	.byte	0x04, 0x0a
        /*015e*/ 	.short	(.L_43 - .L_42)
	.align		4
.L_42:
        /*0160*/ 	.word	index@(.nv.constant0.matmul_kernel)
        /*0164*/ 	.short	0x0210
        /*0166*/ 	.short	0x0050


	//----- nvinfo : EIATTR_SW_WAR
	.align		4
.L_43:
        /*0168*/ 	.byte	0x04, 0x36
        /*016a*/ 	.short	(.L_45 - .L_44)
.L_44:
        /*016c*/ 	.word	0x00000008
.L_45:


//--------------------- .nv.callgraph             --------------------------
	.section	.nv.callgraph,"",@"SHT_CUDA_CALLGRAPH"
	.align	4
	.sectionentsize	8
	.align		4
        /*0000*/ 	.word	0x00000000
	.align		4
        /*0004*/ 	.word	0xffffffff
	.align		4
        /*0008*/ 	.word	0x00000000
	.align		4
        /*000c*/ 	.word	0xfffffffe
	.align		4
        /*0010*/ 	.word	0x00000000
	.align		4
        /*0014*/ 	.word	0xfffffffd
	.align		4
        /*0018*/ 	.word	0x00000000
	.align		4
        /*001c*/ 	.word	0xfffffffc


//--------------------- .text.matmul_kernel       --------------------------
	.section	.text.matmul_kernel,"ax",@progbits
	.align	128
        .global         matmul_kernel
        .type           matmul_kernel,@function
        .size           matmul_kernel,(.L_x_4 - matmul_kernel)
        .other          matmul_kernel,@"STO_CUDA_ENTRY STV_DEFAULT"
matmul_kernel:
.text.matmul_kernel:
[----:B------:R-:W0:Y:S08]  /*0000*/  LDC R1, c[0x0][0x28] ;  /* 0x00000a00ff017b82 */ /* 0x000e300000000800 */
[----:B------:R-:W1:Y:S01]  /*0010*/  LDC.64 R58, c[0x0][0x228] ;  /* 0x00008a00ff3a7b82 */ /* 0x000e620000000a00 */
[----:B------:R-:W2:Y:S01]  /*0020*/  S2R R5, SR_CTAID.X ;  /* 0x0000000000057919 */ /* 0x000ea20000002500 */
[----:B0-----:R-:W-:Y:S01]  /*0030*/  VIADD R1, R1, 0xfffffff0 ;  /* 0xfffffff001017836 */ /* 0x001fe20000000000 */
[----:B------:R-:W-:Y:S01]  /*0040*/  ULDC.64 UR8, c[0x0][0x208] ;  /* 0x0000820000087ab9 */ /* 0x000fe20000000a00 */
[----:B------:R-:W-:Y:S01]  /*0050*/  ULDC UR7, c[0x0][0x230] ;  /* 0x00008c0000077ab9 */ /* 0x000fe20000000800 */
[----:B------:R-:W0:Y:S03]  /*0060*/  S2R R84, SR_TID.X ;  /* 0x0000000000547919 */ /* 0x000e260000002100 */
[----:B------:R-:W3:Y:S01]  /*0070*/  LDC R251, c[0x0][0x230] ;  /* 0x00008c00fffb7b82 */ /* 0x000ee20000000800 */
[----:B-1----:R-:W-:-:S05]  /*0080*/  VIADD R0, R59, 0x3f ;  /* 0x0000003f3b007836 */ /* 0x002fca0000000000 */
[----:B------:R-:W-:Y:S01]  /*0090*/  SHF.R.S32.HI R3, RZ, 0x1f, R0 ;  /* 0x0000001fff037819 */ /* 0x000fe20000011400 */
[----:B---3--:R-:W-:-:S03]  /*00a0*/  VIADD R251, R251, 0x3f ;  /* 0x0000003ffbfb7836 */ /* 0x008fc60000000000 */
[----:B------:R-:W-:Y:S02]  /*00b0*/  LEA.HI R3, R3, R0, RZ, 0x6 ;  /* 0x0000000003037211 */ /* 0x000fe400078f30ff */
[----:B--2---:R-:W-:Y:S02]  /*00c0*/  IABS R8, R5 ;  /* 0x0000000500087213 */ /* 0x004fe40000000000 */
[----:B------:R-:W-:Y:S02]  /*00d0*/  SHF.R.S32.HI R3, RZ, 0x6, R3 ;  /* 0x00000006ff037819 */ /* 0x000fe40000011403 */
[----:B0-----:R-:W-:Y:S02]  /*00e0*/  SHF.R.U32.HI R130, RZ, 0x5, R84 ;  /* 0x00000005ff827819 */ /* 0x001fe40000011654 */
[----:B------:R-:W-:Y:S01]  /*00f0*/  LOP3.LUT R132, R84, 0x3f, RZ, 0xc0, !PT ;  /* 0x0000003f54847812 */ /* 0x000fe200078ec0ff */
[----:B------:R-:W-:Y:S01]  /*0100*/  IMAD.SHL.U32 R4, R3, 0x8, RZ ;  /* 0x0000000803047824 */ /* 0x000fe200078e00ff */
[----:B------:R-:W-:-:S02]  /*0110*/  SGXT.U32 R130, R130, 0x1 ;  /* 0x000000018282781a */ /* 0x000fc40000000000 */
[----:B------:R-:W-:Y:S02]  /*0120*/  LOP3.LUT R54, R84, 0x20, RZ, 0xc0, !PT ;  /* 0x0000002054367812 */ /* 0x000fe400078ec0ff */
[-C--:B------:R-:W-:Y:S02]  /*0130*/  IABS R7, R4.reuse ;  /* 0x0000000400077213 */ /* 0x080fe40000000000 */
[----:B------:R-:W-:Y:S02]  /*0140*/  IABS R10, R4 ;  /* 0x00000004000a7213 */ /* 0x000fe40000000000 */
[----:B------:R-:W0:Y:S01]  /*0150*/  I2F.RP R0, R7 ;  /* 0x0000000700007306 */ /* 0x000e220000209400 */
[C---:B------:R-:W-:Y:S02]  /*0160*/  LOP3.LUT R100, R130.reuse, 0x2, RZ, 0xfc, !PT ;  /* 0x0000000282647812 */ /* 0x040fe400078efcff */
[C---:B------:R-:W-:Y:S02]  /*0170*/  LOP3.LUT R102, R130.reuse, 0x4, RZ, 0xfc, !PT ;  /* 0x0000000482667812 */ /* 0x040fe400078efcff */
[----:B------:R-:W-:-:S02]  /*0180*/  LOP3.LUT R103, R130, 0x6, RZ, 0xfc, !PT ;  /* 0x0000000682677812 */ /* 0x000fc400078efcff */
[C---:B------:R-:W-:Y:S02]  /*0190*/  LOP3.LUT R104, R130.reuse, 0x8, RZ, 0xfc, !PT ;  /* 0x0000000882687812 */ /* 0x040fe400078efcff */
[C---:B------:R-:W-:Y:S02]  /*01a0*/  LOP3.LUT R105, R130.reuse, 0xa, RZ, 0xfc, !PT ;  /* 0x0000000a82697812 */ /* 0x040fe400078efcff */
[C---:B------:R-:W-:Y:S02]  /*01b0*/  LOP3.LUT R106, R130.reuse, 0xc, RZ, 0xfc, !PT ;  /* 0x0000000c826a7812 */ /* 0x040fe400078efcff */
[C---:B------:R-:W-:Y:S01]  /*01c0*/  LOP3.LUT R107, R130.reuse, 0xe, RZ, 0xfc, !PT ;  /* 0x0000000e826b7812 */ /* 0x040fe200078efcff */
[----:B0-----:R-:W0:Y:S01]  /*01d0*/  MUFU.RCP R0, R0 ;  /* 0x0000000000007308 */ /* 0x001e220000001000 */
[C---:B------:R-:W-:Y:S02]  /*01e0*/  LOP3.LUT R108, R130.reuse, 0x10, RZ, 0xfc, !PT ;  /* 0x00000010826c7812 */ /* 0x040fe400078efcff */
[----:B------:R-:W-:-:S02]  /*01f0*/  LOP3.LUT R109, R130, 0x12, RZ, 0xfc, !PT ;  /* 0x00000012826d7812 */ /* 0x000fc400078efcff */
[C---:B------:R-:W-:Y:S02]  /*0200*/  LOP3.LUT R110, R130.reuse, 0x14, RZ, 0xfc, !PT ;  /* 0x00000014826e7812 */ /* 0x040fe400078efcff */
[C---:B------:R-:W-:Y:S02]  /*0210*/  LOP3.LUT R111, R130.reuse, 0x16, RZ, 0xfc, !PT ;  /* 0x00000016826f7812 */ /* 0x040fe400078efcff */
[C---:B------:R-:W-:Y:S02]  /*0220*/  LOP3.LUT R112, R130.reuse, 0x18, RZ, 0xfc, !PT ;  /* 0x0000001882707812 */ /* 0x040fe400078efcff */
[C---:B------:R-:W-:Y:S02]  /*0230*/  LOP3.LUT R113, R130.reuse, 0x1a, RZ, 0xfc, !PT ;  /* 0x0000001a82717812 */ /* 0x040fe400078efcff */
[C---:B------:R-:W-:Y:S02]  /*0240*/  LOP3.LUT R114, R130.reuse, 0x1c, RZ, 0xfc, !PT ;  /* 0x0000001c82727812 */ /* 0x040fe400078efcff */
[----:B------:R-:W-:Y:S01]  /*0250*/  LOP3.LUT R115, R130, 0x1e, RZ, 0xfc, !PT ;  /* 0x0000001e82737812 */ /* 0x000fe200078efcff */
[----:B0-----:R-:W-:Y:S01]  /*0260*/  VIADD R2, R0, 0xffffffe ;  /* 0x0ffffffe00027836 */ /* 0x001fe20000000000 */
[C---:B------:R-:W-:Y:S01]  /*0270*/  LOP3.LUT R131, R130.reuse, 0x20, RZ, 0xfc, !PT ;  /* 0x0000002082837812 */ /* 0x040fe200078efcff */
[----:B------:R-:W-:Y:S01]  /*0280*/  IMAD.MOV R0, RZ, RZ, -R10 ;  /* 0x000000ffff007224 */ /* 0x000fe200078e0a0a */
[C---:B------:R-:W-:Y:S01]  /*0290*/  LOP3.LUT R150, R130.reuse, 0x22, RZ, 0xfc, !PT ;  /* 0x0000002282967812 */ /* 0x040fe200078efcff */
[----:B------:R0:W1:Y:S01]  /*02a0*/  F2I.FTZ.U32.TRUNC.NTZ R3, R2 ;  /* 0x0000000200037305 */ /* 0x000062000021f000 */
[----:B------:R-:W-:-:S02]  /*02b0*/  LOP3.LUT R151, R130, 0x24, RZ, 0xfc, !PT ;  /* 0x0000002482977812 */ /* 0x000fc400078efcff */
[C---:B------:R-:W-:Y:S02]  /*02c0*/  LOP3.LUT R252, R130.reuse, 0x26, RZ, 0xfc, !PT ;  /* 0x0000002682fc7812 */ /* 0x040fe400078efcff */
[C---:B------:R-:W-:Y:S02]  /*02d0*/  LOP3.LUT R42, R130.reuse, 0x28, RZ, 0xfc, !PT ;  /* 0x00000028822a7812 */ /* 0x040fe400078efcff */
[C---:B------:R-:W-:Y:S01]  /*02e0*/  LOP3.LUT R43, R130.reuse, 0x2a, RZ, 0xfc, !PT ;  /* 0x0000002a822b7812 */ /* 0x040fe200078efcff */
[----:B0-----:R-:W-:Y:S01]  /*02f0*/  IMAD.MOV.U32 R2, RZ, RZ, RZ ;  /* 0x000000ffff027224 */ /* 0x001fe200078e00ff */
[C---:B------:R-:W-:Y:S02]  /*0300*/  LOP3.LUT R44, R130.reuse, 0x2c, RZ, 0xfc, !PT ;  /* 0x0000002c822c7812 */ /* 0x040fe400078efcff */
[C---:B------:R-:W-:Y:S02]  /*0310*/  LOP3.LUT R45, R130.reuse, 0x2e, RZ, 0xfc, !PT ;  /* 0x0000002e822d7812 */ /* 0x040fe400078efcff */
[C---:B------:R-:W-:Y:S01]  /*0320*/  LOP3.LUT R46, R130.reuse, 0x30, RZ, 0xfc, !PT ;  /* 0x00000030822e7812 */ /* 0x040fe200078efcff */
[----:B-1----:R-:W-:Y:S01]  /*0330*/  IMAD.MOV R6, RZ, RZ, -R3 ;  /* 0x000000ffff067224 */ /* 0x002fe200078e0a03 */
[----:B------:R-:W-:-:S02]  /*0340*/  LOP3.LUT R47, R130, 0x32, RZ, 0xfc, !PT ;  /* 0x00000032822f7812 */ /* 0x000fc400078efcff */
[----:B------:R-:W-:Y:S01]  /*0350*/  LOP3.LUT R48, R130, 0x34, RZ, 0xfc, !PT ;  /* 0x0000003482307812 */ /* 0x000fe200078efcff */
[----:B------:R-:W-:Y:S01]  /*0360*/  IMAD R9, R6, R7, RZ ;  /* 0x0000000706097224 */ /* 0x000fe200078e02ff */
[C---:B------:R-:W-:Y:S01]  /*0370*/  LOP3.LUT R49, R130.reuse, 0x36, RZ, 0xfc, !PT ;  /* 0x0000003682317812 */ /* 0x040fe200078efcff */
[----:B------:R-:W-:Y:S01]  /*0380*/  IMAD.MOV.U32 R6, RZ, RZ, R8 ;  /* 0x000000ffff067224 */ /* 0x000fe200078e0008 */
[C---:B------:R-:W-:Y:S01]  /*0390*/  LOP3.LUT R50, R130.reuse, 0x38, RZ, 0xfc, !PT ;  /* 0x0000003882327812 */ /* 0x040fe200078efcff */
[----:B------:R-:W-:Y:S01]  /*03a0*/  IMAD.HI.U32 R3, R3, R9, R2 ;  /* 0x0000000903037227 */ /* 0x000fe200078e0002 */
[C---:B------:R-:W-:Y:S02]  /*03b0*/  LOP3.LUT R51, R130.reuse, 0x3a, RZ, 0xfc, !PT ;  /* 0x0000003a82337812 */ /* 0x040fe400078efcff */
[C---:B------:R-:W-:Y:S02]  /*03c0*/  LOP3.LUT R52, R130.reuse, 0x3c, RZ, 0xfc, !PT ;  /* 0x0000003c82347812 */ /* 0x040fe400078efcff */
[----:B------:R-:W-:Y:S01]  /*03d0*/  LOP3.LUT R53, R130, 0x3e, RZ, 0xfc, !PT ;  /* 0x0000003e82357812 */ /* 0x000fe200078efcff */
[----:B------:R-:W-:-:S04]  /*03e0*/  IMAD.HI.U32 R3, R3, R6, RZ ;  /* 0x0000000603037227 */ /* 0x000fc800078e00ff */
[----:B------:R-:W-:-:S05]  /*03f0*/  IMAD R0, R3, R0, R6 ;  /* 0x0000000003007224 */ /* 0x000fca00078e0206 */
[----:B------:R-:W-:-:S13]  /*0400*/  ISETP.GT.U32.AND P1, PT, R7, R0, PT ;  /* 0x000000000700720c */ /* 0x000fda0003f24070 */
[----:B------:R-:W-:Y:S02]  /*0410*/  @!P1 IMAD.IADD R0, R0, 0x1, -R7 ;  /* 0x0000000100009824 */ /* 0x000fe400078e0a07 */
[----:B------:R-:W-:Y:S01]  /*0420*/  @!P1 VIADD R3, R3, 0x1 ;  /* 0x0000000103039836 */ /* 0x000fe20000000000 */
[----:B------:R-:W-:Y:S02]  /*0430*/  ISETP.NE.AND P1, PT, R4, RZ, PT ;  /* 0x000000ff0400720c */ /* 0x000fe40003f25270 */
[----:B------:R-:W-:Y:S02]  /*0440*/  ISETP.GE.U32.AND P0, PT, R0, R7, PT ;  /* 0x000000070000720c */ /* 0x000fe40003f06070 */
[----:B------:R-:W-:-:S04]  /*0450*/  LOP3.LUT R0, R5, R4, RZ, 0x3c, !PT ;  /* 0x0000000405007212 */ /* 0x000fc800078e3cff */
[----:B------:R-:W-:Y:S01]  /*0460*/  ISETP.GE.AND P2, PT, R0, RZ, PT ;  /* 0x000000ff0000720c */ /* 0x000fe20003f46270 */
[----:B------:R-:W-:-:S06]  /*0470*/  VIADD R0, R58, 0x1f ;  /* 0x0000001f3a007836 */ /* 0x000fcc0000000000 */
[----:B------:R-:W-:-:S04]  /*0480*/  @P0 VIADD R3, R3, 0x1 ;  /* 0x0000000103030836 */ /* 0x000fc80000000000 */
[----:B------:R-:W-:Y:S01]  /*0490*/  IMAD.MOV.U32 R2, RZ, RZ, R3 ;  /* 0x000000ffff027224 */ /* 0x000fe200078e0003 */
[----:B------:R-:W-:-:S03]  /*04a0*/  SHF.R.S32.HI R3, RZ, 0x1f, R0 ;  /* 0x0000001fff037819 */ /* 0x000fc60000011400 */
[----:B------:R-:W-:Y:S01]  /*04b0*/  @!P2 IMAD.MOV R2, RZ, RZ, -R2 ;  /* 0x000000ffff02a224 */ /* 0x000fe200078e0a02 */
[----:B------:R-:W-:Y:S02]  /*04c0*/  @!P1 LOP3.LUT R2, RZ, R4, RZ, 0x33, !PT ;  /* 0x00000004ff029212 */ /* 0x000fe400078e33ff */
[----:B------:R-:W-:-:S03]  /*04d0*/  LEA.HI R3, R3, R0, RZ, 0x5 ;  /* 0x0000000003037211 */ /* 0x000fc600078f28ff */
[----:B------:R-:W-:Y:S02]  /*04e0*/  IMAD.SHL.U32 R6, R2, 0x8, RZ ;  /* 0x0000000802067824 */ /* 0x000fe400078e00ff */
[----:B------:R-:W-:-:S03]  /*04f0*/  IMAD.MOV R2, RZ, RZ, -R2 ;  /* 0x000000ffff027224 */ /* 0x000fc600078e0a02 */
[----:B------:R-:W-:Y:S01]  /*0500*/  LEA.HI.SX32 R3, R3, -R6, 0x1b ;  /* 0x8000000603037211 */ /* 0x000fe200078fdaff */
[----:B------:R-:W-:-:S03]  /*0510*/  IMAD R4, R4, R2, R5 ;  /* 0x0000000204047224 */ /* 0x000fc600078e0205 */
[----:B------:R-:W-:Y:S02]  /*0520*/  VIMNMX R11, R3, 0x8, PT ;  /* 0x00000008030b7848 */ /* 0x000fe40003fe0100 */
[----:B------:R-:W-:Y:S02]  /*0530*/  IABS R9, R4 ;  /* 0x0000000400097213 */ /* 0x000fe40000000000 */
[----:B------:R-:W-:-:S04]  /*0540*/  IABS R7, R11 ;  /* 0x0000000b00077213 */ /* 0x000fc80000000000 */
[----:B------:R-:W0:Y:S08]  /*0550*/  I2F.RP R0, R7 ;  /* 0x0000000700007306 */ /* 0x000e300000209400 */
[----:B0-----:R-:W0:Y:S02]  /*0560*/  MUFU.RCP R0, R0 ;  /* 0x0000000000007308 */ /* 0x001e240000001000 */
[----:B0-----:R-:W-:-:S06]  /*0570*/  VIADD R3, R0, 0xffffffe ;  /* 0x0ffffffe00037836 */ /* 0x001fcc0000000000 */
[----:B------:R-:W0:Y:S02]  /*0580*/  F2I.FTZ.U32.TRUNC.NTZ R3, R3 ;  /* 0x0000000300037305 */ /* 0x000e24000021f000 */
[----:B0-----:R-:W-:-:S04]  /*0590*/  IMAD.MOV R8, RZ, RZ, -R3 ;  /* 0x000000ffff087224 */ /* 0x001fc800078e0a03 */
[----:B------:R-:W-:Y:S01]  /*05a0*/  IMAD.MOV.U32 R2, RZ, RZ, R8 ;  /* 0x000000ffff027224 */ /* 0x000fe200078e0008 */
[----:B------:R-:W-:-:S03]  /*05b0*/  IABS R8, R11 ;  /* 0x0000000b00087213 */ /* 0x000fc60000000000 */
[----:B------:R-:W-:Y:S02]  /*05c0*/  IMAD R5, R2, R7, RZ ;  /* 0x0000000702057224 */ /* 0x000fe400078e02ff */
[----:B------:R-:W-:Y:S02]  /*05d0*/  IMAD.MOV.U32 R2, RZ, RZ, RZ ;  /* 0x000000ffff027224 */ /* 0x000fe400078e00ff */
[----:B------:R-:W-:Y:S02]  /*05e0*/  IMAD.MOV R0, RZ, RZ, -R8 ;  /* 0x000000ffff007224 */ /* 0x000fe400078e0a08 */
[----:B------:R-:W-:Y:S01]  /*05f0*/  IMAD.HI.U32 R2, R3, R5, R2 ;  /* 0x0000000503027227 */ /* 0x000fe200078e0002 */
[----:B------:R-:W-:-:S05]  /*0600*/  LOP3.LUT R3, R84, 0x1f, RZ, 0xc0, !PT ;  /* 0x0000001f54037812 */ /* 0x000fca00078ec0ff */
[----:B------:R-:W-:-:S04]  /*0610*/  IMAD.HI.U32 R2, R2, R9, RZ ;  /* 0x0000000902027227 */ /* 0x000fc800078e00ff */
[----:B------:R-:W-:-:S05]  /*0620*/  IMAD R0, R2, R0, R9 ;  /* 0x0000000002007224 */ /* 0x000fca00078e0209 */
[----:B------:R-:W-:-:S13]  /*0630*/  ISETP.GT.U32.AND P1, PT, R7, R0, PT ;  /* 0x000000000700720c */ /* 0x000fda0003f24070 */
[-C--:B------:R-:W-:Y:S01]  /*0640*/  @!P1 IADD3 R0, R0, -R7.reuse, RZ ;  /* 0x8000000700009210 */ /* 0x080fe20007ffe0ff */
[----:B------:R-:W-:Y:S01]  /*0650*/  @!P1 VIADD R2, R2, 0x1 ;  /* 0x0000000102029836 */ /* 0x000fe20000000000 */
[----:B------:R-:W-:Y:S02]  /*0660*/  ISETP.NE.AND P1, PT, R11, RZ, PT ;  /* 0x000000ff0b00720c */ /* 0x000fe40003f25270 */
[----:B------:R-:W-:Y:S02]  /*0670*/  ISETP.GE.U32.AND P0, PT, R0, R7, PT ;  /* 0x000000070000720c */ /* 0x000fe40003f06070 */
[----:B------:R-:W-:-:S04]  /*0680*/  LOP3.LUT R0, R4, R11, RZ, 0x3c, !PT ;  /* 0x0000000b04007212 */ /* 0x000fc800078e3cff */
[----:B------:R-:W-:-:S07]  /*0690*/  ISETP.GE.AND P2, PT, R0, RZ, PT ;  /* 0x000000ff0000720c */ /* 0x000fce0003f46270 */
[----:B------:R-:W-:Y:S01]  /*06a0*/  @P0 VIADD R2, R2, 0x1 ;  /* 0x0000000102020836 */ /* 0x000fe20000000000 */
[----:B------:R-:W-:-:S05]  /*06b0*/  ISETP.GT.AND P0, PT, R251, 0x3f, PT ;  /* 0x0000003ffb00780c */ /* 0x000fca0003f04270 */
[----:B------:R-:W-:Y:S01]  /*06c0*/  @!P2 IMAD.MOV R2, RZ, RZ, -R2 ;  /* 0x000000ffff02a224 */ /* 0x000fe200078e0a02 */
[----:B------:R-:W-:-:S05]  /*06d0*/  @!P1 LOP3.LUT R2, RZ, R11, RZ, 0x33, !PT ;  /* 0x0000000bff029212 */ /* 0x000fca00078e33ff */
[----:B------:R-:W-:Y:S02]  /*06e0*/  IMAD.MOV R0, RZ, RZ, -R2 ;  /* 0x000000ffff007224 */ /* 0x000fe400078e0a02 */
[----:B------:R-:W-:Y:S02]  /*06f0*/  IMAD.SHL.U32 R129, R2, 0x40, RZ ;  /* 0x0000004002817824 */ /* 0x000fe400078e00ff */
[----:B------:R-:W-:-:S04]  /*0700*/  IMAD R0, R11, R0, R4 ;  /* 0x000000000b007224 */ /* 0x000fc800078e0204 */
[----:B------:R-:W-:-:S04]  /*0710*/  IMAD.IADD R0, R6, 0x1, R0 ;  /* 0x0000000106007824 */ /* 0x000fc800078e0200 */
[----:B------:R-:W-:-:S05]  /*0720*/  IMAD R12, R0, 0x20, R3 ;  /* 0x00000020000c7824 */ /* 0x000fca00078e0203 */
[----:B------:R0:W-:Y:S01]  /*0730*/  STL [R1], R12 ;  /* 0x0000000c01007387 */ /* 0x0001e20000100800 */
[----:B------:R-:W-:Y:S05]  /*0740*/  @P0 BRA `(.L_x_0) ;  /* 0x0000000000340947 */ /* 0x000fea0003800000 */
[----:B------:R-:W-:Y:S01]  /*0750*/  IMAD.SHL.U32 R2, R54, 0x20, RZ ;  /* 0x0000002036027824 */ /* 0x000fe200078e00ff */
[----:B------:R-:W-:Y:S01]  /*0760*/  CS2R R88, SRZ ;  /* 0x0000000000587805 */ /* 0x000fe2000001ff00 */
[----:B------:R-:W-:Y:S01]  /*0770*/  IMAD.SHL.U32 R0, R84, 0x8, RZ ;  /* 0x0000000854007824 */ /* 0x000fe200078e00ff */
[----:B------:R-:W-:Y:S02]  /*0780*/  CS2R R90, SRZ ;  /* 0x00000000005a7805 */ /* 0x000fe4000001ff00 */
[----:B------:R-:W-:Y:S01]  /*0790*/  CS2R R60, SRZ ;  /* 0x00000000003c7805 */ /* 0x000fe2000001ff00 */
[----:B------:R1:W-:Y:S01]  /*07a0*/  STL [R1+0x4], R2 ;  /* 0x0000040201007387 */ /* 0x0003e20000100800 */
[----:B------:R-:W-:Y:S02]  /*07b0*/  CS2R R62, SRZ ;  /* 0x00000000003e7805 */ /* 0x000fe4000001ff00 */
[----:B------:R-:W-:Y:S02]  /*07c0*/  CS2R R80, SRZ ;  /* 0x0000000000507805 */ /* 0x000fe4000001ff00 */
[----:B------:R-:W-:Y:S01]  /*07d0*/  CS2R R82, SRZ ;  /* 0x0000000000527805 */ /* 0x000fe2000001ff00 */
[----:B------:R1:W-:Y:S01]  /*07e0*/  STL [R1+0x8], R0 ;  /* 0x0000080001007387 */ /* 0x0003e20000100800 */
[----:B------:R-:W-:-:S02]  /*07f0*/  CS2R R76, SRZ ;  /* 0x00000000004c7805 */ /* 0x000fc4000001ff00 */
[----:B------:R-:W-:Y:S01]  /*0800*/  CS2R R78, SRZ ;  /* 0x00000000004e7805 */ /* 0x000fe2000001ff00 */
[----:B------:R-:W-:Y:S06]  /*0810*/  BRA `(.L_x_1) ;  /* 0x0000008400447947 */ /* 0x000fec0003800000 */
.L_x_0:
[----:B------:R-:W-:Y:S01]  /*0820*/  IABS R10, R58 ;  /* 0x0000003a000a7213 */ /* 0x000fe20000000000 */
[C---:B------:R-:W-:Y:S01]  /*0830*/  VIADD R11, R129.reuse, 0x3e ;  /* 0x0000003e810b7836 */ /* 0x040fe20000000000 */
[----:B------:R-:W-:Y:S01]  /*0840*/  IABS R2, R59 ;  /* 0x0000003b00027213 */ /* 0x000fe20000000000 */
[C---:B------:R-:W-:Y:S01]  /*0850*/  VIADD R16, R129.reuse, 0x38 ;  /* 0x0000003881107836 */ /* 0x040fe20000000000 */
[----:B------:R-:W1:Y:S01]  /*0860*/  I2F.RP R3, R10 ;  /* 0x0000000a00037306 */ /* 0x000e620000209400 */
[----:B------:R-:W-:Y:S01]  /*0870*/  ISETP.GE.AND P2, PT, R12, RZ, PT ;  /* 0x000000ff0c00720c */ /* 0x000fe20003f46270 */
[C---:B------:R-:W-:Y:S01]  /*0880*/  VIADD R19, R129.reuse, 0x36 ;  /* 0x0000003681137836 */ /* 0x040fe20000000000 */
[----:B------:R-:W-:Y:S01]  /*0890*/  IABS R8, R11 ;  /* 0x0000000b00087213 */ /* 0x000fe20000000000 */
[----:B------:R-:W-:Y:S01]  /*08a0*/  VIADD R17, R129, 0x37 ;  /* 0x0000003781117836 */ /* 0x000fe20000000000 */
[----:B------:R-:W-:Y:S01]  /*08b0*/  ISETP.GE.AND P4, PT, R11, RZ, PT ;  /* 0x000000ff0b00720c */ /* 0x000fe20003f86270 */
[C---:B------:R-:W-:Y:S01]  /*08c0*/  VIADD R21, R129.reuse, 0x34 ;  /* 0x0000003481157836 */ /* 0x040fe20000000000 */
[----:B------:R-:W-:Y:S01]  /*08d0*/  ISETP.NE.AND P3, PT, R58, RZ, PT ;  /* 0x000000ff3a00720c */ /* 0x000fe20003f65270 */
[----:B------:R-:W2:Y:S01]  /*08e0*/  I2F.RP R0, R2 ;  /* 0x0000000200007306 */ /* 0x000ea20000209400 */
[----:B------:R-:W-:Y:S01]  /*08f0*/  IABS R14, R16 ;  /* 0x00000010000e7213 */ /* 0x000fe20000000000 */
[C---:B------:R-:W-:Y:S01]  /*0900*/  VIADD R20, R129.reuse, 0x35 ;  /* 0x0000003581147836 */ /* 0x040fe20000000000 */
[----:B------:R-:W-:Y:S01]  /*0910*/  IABS R15, R17 ;  /* 0x00000011000f7213 */ /* 0x000fe20000000000 */
[C---:B------:R-:W-:Y:S01]  /*0920*/  VIADD R24, R129.reuse, 0x30 ;  /* 0x0000003081187836 */ /* 0x040fe20000000000 */
[----:B------:R-:W-:Y:S01]  /*0930*/  IABS R18, R21 ;  /* 0x0000001500127213 */ /* 0x000fe20000000000 */
[C---:B------:R-:W-:Y:S01]  /*0940*/  VIADD R27, R129.reuse, 0x2f ;  /* 0x0000002f811b7836 */ /* 0x040fe20000000000 */
[C---:B------:R-:W-:Y:S01]  /*0950*/  IADD3 R62, R129.reuse, 0x1b, RZ ;  /* 0x0000001b813e7810 */ /* 0x040fe20007ffe0ff */
[----:B-1----:R-:W1:Y:S01]  /*0960*/  MUFU.RCP R3, R3 ;  /* 0x0000000300037308 */ /* 0x002e620000001000 */
[----:B------:R-:W-:Y:S01]  /*0970*/  IABS R22, R24 ;  /* 0x0000001800167213 */ /* 0x000fe20000000000 */
[C---:B------:R-:W-:Y:S01]  /*0980*/  VIADD R28, R129.reuse, 0x2e ;  /* 0x0000002e811c7836 */ /* 0x040fe20000000000 */
[----:B------:R-:W-:Y:S01]  /*0990*/  IABS R23, R27 ;  /* 0x0000001b00177213 */ /* 0x000fe20000000000 */
[C---:B------:R-:W-:Y:S01]  /*09a0*/  VIADD R29, R129.reuse, 0x2d ;  /* 0x0000002d811d7836 */ /* 0x040fe20000000000 */
[----:B------:R-:W3:Y:S01]  /*09b0*/  LDC.64 R152, c[0x0][0x218] ;  /* 0x00008600ff987b82 */ /* 0x000ee20000000a00 */
[C---:B------:R-:W-:Y:S01]  /*09c0*/  VIADD R31, R129.reuse, 0x2b ;  /* 0x0000002b811f7836 */ /* 0x040fe20000000000 */
[----:B------:R-:W-:Y:S01]  /*09d0*/  ULDC UR4, c[0x0][0x240] ;  /* 0x0000900000047ab9 */ /* 0x000fe20000000800 */
[----:B--2---:R-:W2:Y:S01]  /*09e0*/  MUFU.RCP R0, R0 ;  /* 0x0000000000007308 */ /* 0x004ea20000001000 */
[C---:B------:R-:W-:Y:S01]  /*09f0*/  VIADD R30, R129.reuse, 0x2c ;  /* 0x0000002c811e7836 */ /* 0x040fe20000000000 */
[----:B------:R-:W-:Y:S01]  /*0a00*/  ULDC UR5, c[0x0][0x234] ;  /* 0x00008d0000057ab9 */ /* 0x000fe20000000800 */
[----:B------:R-:W-:Y:S01]  /*0a10*/  IABS R26, R31 ;  /* 0x0000001f001a7213 */ /* 0x000fe20000000000 */
[C---:B------:R-:W-:Y:S01]  /*0a20*/  VIADD R32, R129.reuse, 0x29 ;  /* 0x0000002981207836 */ /* 0x040fe20000000000 */
[----:B------:R-:W-:Y:S01]  /*0a30*/  ULDC.64 UR10, c[0x0][0x210] ;  /* 0x00008400000a7ab9 */ /* 0x000fe20000000a00 */
[----:B------:R-:W-:Y:S01]  /*0a40*/  IABS R25, R30 ;  /* 0x0000001e00197213 */ /* 0x000fe20000000000 */
[----:B------:R-:W-:-:S02]  /*0a50*/  VIADD R33, R129, 0x27 ;  /* 0x0000002781217836 */ /* 0x000fc40000000000 */
[----:B-1----:R-:W-:Y:S01]  /*0a60*/  VIADD R6, R3, 0xffffffe ;  /* 0x0ffffffe03067836 */ /* 0x002fe20000000000 */
[----:B------:R-:W-:Y:S01]  /*0a70*/  IABS R3, R12 ;  /* 0x0000000c00037213 */ /* 0x000fe20000000000 */
[C---:B0-----:R-:W-:Y:S02]  /*0a80*/  VIADD R12, R129.reuse, 0x3b ;  /* 0x0000003b810c7836 */ /* 0x041fe40000000000 */
[----:B------:R0:W1:Y:S01]  /*0a90*/  F2I.FTZ.U32.TRUNC.NTZ R7, R6 ;  /* 0x0000000600077305 */ /* 0x000062000021f000 */
[C---:B------:R-:W-:Y:S02]  /*0aa0*/  VIADD R34, R129.reuse, 0x26 ;  /* 0x0000002681227836 */ /* 0x040fe40000000000 */
[----:B------:R-:W-:Y:S01]  /*0ab0*/  IABS R11, R12 ;  /* 0x0000000c000b7213 */ /* 0x000fe20000000000 */
[----:B--2---:R-:W-:Y:S02]  /*0ac0*/  VIADD R4, R0, 0xffffffe ;  /* 0x0ffffffe00047836 */ /* 0x004fe40000000000 */
[----:B------:R-:W-:-:S02]  /*0ad0*/  VIADD R36, R129, 0x23 ;  /* 0x0000002381247836 */ /* 0x000fc40000000000 */
[----:B------:R2:W4:Y:S01]  /*0ae0*/  F2I.FTZ.U32.TRUNC.NTZ R5, R4 ;  /* 0x0000000400057305 */ /* 0x000522000021f000 */
[----:B0-----:R-:W-:Y:S02]  /*0af0*/  IMAD.MOV.U32 R6, RZ, RZ, RZ ;  /* 0x000000ffff067224 */ /* 0x001fe400078e00ff */
[----:B------:R-:W-:Y:S01]  /*0b00*/  IABS R35, R36 ;  /* 0x0000002400237213 */ /* 0x000fe20000000000 */
[C---:B------:R-:W-:Y:S02]  /*0b10*/  VIADD R40, R129.reuse, 0x22 ;  /* 0x0000002281287836 */ /* 0x040fe40000000000 */
[----:B------:R-:W-:Y:S02]  /*0b20*/  VIADD R41, R129, 0x21 ;  /* 0x0000002181297836 */ /* 0x000fe40000000000 */
[----:B-1----:R-:W-:Y:S02]  /*0b30*/  IMAD.MOV R9, RZ, RZ, -R7 ;  /* 0x000000ffff097224 */ /* 0x002fe400078e0a07 */
[----:B--2---:R-:W-:-:S02]  /*0b40*/  IMAD.MOV.U32 R4, RZ, RZ, RZ ;  /* 0x000000ffff047224 */ /* 0x004fc400078e00ff */
[----:B------:R-:W-:Y:S02]  /*0b50*/  IMAD R9, R9, R10, RZ ;  /* 0x0000000a09097224 */ /* 0x000fe400078e02ff */
[----:B------:R-:W-:Y:S02]  /*0b60*/  VIADD R55, R129, 0x20 ;  /* 0x0000002081377836 */ /* 0x000fe40000000000 */
[----:B------:R-:W-:-:S03]  /*0b70*/  IMAD.HI.U32 R7, R7, R9, R6 ;  /* 0x0000000907077227 */ /* 0x000fc600078e0006 */
[----:B------:R-:W-:Y:S01]  /*0b80*/  IABS R38, R55 ;  /* 0x0000003700267213 */ /* 0x000fe20000000000 */
[----:B----4-:R-:W-:Y:S02]  /*0b90*/  IMAD.MOV R0, RZ, RZ, -R5 ;  /* 0x000000ffff007224 */ /* 0x010fe400078e0a05 */
[----:B------:R-:W-:-:S04]  /*0ba0*/  IMAD.HI.U32 R7, R7, R3, RZ ;  /* 0x0000000307077227 */ /* 0x000fc800078e00ff */
[----:B------:R-:W-:Y:S02]  /*0bb0*/  IMAD.MOV R7, RZ, RZ, -R7 ;  /* 0x000000ffff077224 */ /* 0x000fe400078e0a07 */
[C---:B------:R-:W-:Y:S02]  /*0bc0*/  VIADD R56, R129.reuse, 0x1f ;  /* 0x0000001f81387836 */ /* 0x040fe40000000000 */
[C---:B------:R-:W-:Y:S02]  /*0bd0*/  IMAD R7, R10.reuse, R7, R3 ;  /* 0x000000070a077224 */ /* 0x040fe400078e0203 */
[----:B------:R-:W-:Y:S01]  /*0be0*/  IMAD.MOV.U32 R3, RZ, RZ, R0 ;  /* 0x000000ffff037224 */ /* 0x000fe200078e0000 */
[----:B------:R-:W-:Y:S01]  /*0bf0*/  IABS R39, R56 ;  /* 0x0000003800277213 */ /* 0x000fe20000000000 */
[----:B------:R-:W-:Y:S01]  /*0c00*/  VIADD R0, R129, 0x3f ;  /* 0x0000003f81007836 */ /* 0x000fe20000000000 */
[----:B------:R-:W-:Y:S01]  /*0c10*/  ISETP.GT.U32.AND P0, PT, R10, R7, PT ;  /* 0x000000070a00720c */ /* 0x000fe20003f04070 */
[----:B------:R-:W-:-:S02]  /*0c20*/  IMAD R3, R3, R2, RZ ;  /* 0x0000000203037224 */ /* 0x000fc400078e02ff */
[----:B------:R-:W-:Y:S01]  /*0c30*/  VIADD R63, R129, 0x1a ;  /* 0x0000001a813f7836 */ /* 0x000fe20000000000 */
[----:B------:R-:W-:Y:S01]  /*0c40*/  IABS R6, R0 ;  /* 0x0000000000067213 */ /* 0x000fe20000000000 */
[----:B------:R-:W-:Y:S01]  /*0c50*/  IMAD.HI.U32 R3, R5, R3, R4 ;  /* 0x0000000305037227 */ /* 0x000fe200078e0004 */
[----:B------:R-:W-:-:S03]  /*0c60*/  ISETP.GE.AND P5, PT, R0, RZ, PT ;  /* 0x000000ff0000720c */ /* 0x000fc60003fa6270 */
[----:B------:R-:W-:Y:S02]  /*0c70*/  VIADD R0, R129, 0x3d ;  /* 0x0000003d81007836 */ /* 0x000fe40000000000 */
[----:B------:R-:W-:Y:S02]  /*0c80*/  IMAD.HI.U32 R4, R3, R6, RZ ;  /* 0x0000000603047227 */ /* 0x000fe400078e00ff */
[----:B------:R-:W-:Y:S02]  /*0c90*/  @!P0 IADD3 R7, R7, -R10, RZ ;  /* 0x8000000a07078210 */ /* 0x000fe40007ffe0ff */
[----:B------:R-:W-:Y:S02]  /*0ca0*/  IMAD.MOV R9, RZ, RZ, -R4 ;  /* 0x000000ffff097224 */ /* 0x000fe400078e0a04 */
[----:B------:R-:W-:Y:S01]  /*0cb0*/  ISETP.GT.U32.AND P0, PT, R10, R7, PT ;  /* 0x000000070a00720c */ /* 0x000fe20003f04070 */
[----:B------:R-:W-:-:S04]  /*0cc0*/  IMAD.HI.U32 R5, R3, R8, RZ ;  /* 0x0000000803057227 */ /* 0x000fc800078e00ff */
[C---:B------:R-:W-:Y:S01]  /*0cd0*/  IMAD R4, R2.reuse, R9, R6 ;  /* 0x0000000902047224 */ /* 0x040fe200078e0206 */
[----:B------:R-:W-:Y:S01]  /*0ce0*/  IABS R9, R0 ;  /* 0x0000000000097213 */ /* 0x000fe20000000000 */
[----:B------:R-:W-:Y:S02]  /*0cf0*/  IMAD.MOV R5, RZ, RZ, -R5 ;  /* 0x000000ffff057224 */ /* 0x000fe400078e0a05 */
[----:B------:R-:W-:Y:S01]  /*0d00*/  VIADD R61, R129, 0x1c ;  /* 0x0000001c813d7836 */ /* 0x000fe20000000000 */
[----:B------:R-:W-:Y:S01]  /*0d10*/  ISETP.GT.U32.AND P1, PT, R2, R4, PT ;  /* 0x000000040200720c */ /* 0x000fe20003f24070 */
[----:B------:R-:W-:-:S04]  /*0d20*/  IMAD.HI.U32 R6, R3, R9, RZ ;  /* 0x0000000903067227 */ /* 0x000fc800078e00ff */
[----:B------:R-:W-:Y:S02]  /*0d30*/  IMAD.MOV R6, RZ, RZ, -R6 ;  /* 0x000000ffff067224 */ /* 0x000fe400078e0a06 */
[----:B------:R-:W-:Y:S01]  /*0d40*/  @!P0 IMAD.IADD R7, R7, 0x1, -R10 ;  /* 0x0000000107078824 */ /* 0x000fe200078e0a0a */
[----:B------:R-:W-:Y:S01]  /*0d50*/  ISETP.GE.AND P0, PT, R0, RZ, PT ;  /* 0x000000ff0000720c */ /* 0x000fe20003f06270 */
[C---:B------:R-:W-:Y:S02]  /*0d60*/  IMAD R6, R2.reuse, R6, R9 ;  /* 0x0000000602067224 */ /* 0x040fe400078e0209 */
[----:B------:R-:W-:Y:S02]  /*0d70*/  IMAD R5, R2, R5, R8 ;  /* 0x0000000502057224 */ /* 0x000fe400078e0208 */
[----:B------:R-:W-:Y:S02]  /*0d80*/  @!P1 IMAD.IADD R4, R4, 0x1, -R2 ;  /* 0x0000000104049824 */ /* 0x000fe400078e0a02 */
[C---:B------:R-:W-:Y:S01]  /*0d90*/  VIADD R8, R129.reuse, 0x3c ;  /* 0x0000003c81087836 */ /* 0x040fe20000000000 */
[C---:B------:R-:W-:Y:S01]  /*0da0*/  ISETP.GT.U32.AND P6, PT, R2.reuse, R5, PT ;  /* 0x000000050200720c */ /* 0x040fe20003fc4070 */
[----:B------:R-:W-:Y:S01]  /*0db0*/  IMAD.MOV.U32 R0, RZ, RZ, R7 ;  /* 0x000000ffff007224 */ /* 0x000fe200078e0007 */
[----:B------:R-:W-:Y:S01]  /*0dc0*/  ISETP.GT.U32.AND P1, PT, R2, R4, PT ;  /* 0x000000040200720c */ /* 0x000fe20003f24070 */
[----:B------:R-:W-:Y:S01]  /*0dd0*/  VIADD R9, R129, 0x3a ;  /* 0x0000003a81097836 */ /* 0x000fe20000000000 */
[----:B------:R-:W-:Y:S01]  /*0de0*/  IABS R10, R8 ;  /* 0x00000008000a7213 */ /* 0x000fe20000000000 */
[----:B------:R-:W-:Y:S01]  /*0df0*/  @!P2 IMAD.MOV R0, RZ, RZ, -R0 ;  /* 0x000000ffff00a224 */ /* 0x000fe200078e0a00 */
[----:B------:R-:W-:Y:S01]  /*0e00*/  ISETP.GE.AND P2, PT, R8, RZ, PT ;  /* 0x000000ff0800720c */ /* 0x000fe20003f46270 */
[----:B------:R-:W-:Y:S01]  /*0e10*/  IMAD.HI.U32 R8, R3, R11, RZ ;  /* 0x0000000b03087227 */ /* 0x000fe200078e00ff */
[----:B------:R-:W-:-:S02]  /*0e20*/  @!P3 LOP3.LUT R0, RZ, R58, RZ, 0x33, !PT ;  /* 0x0000003aff00b212 */ /* 0x000fc400078e33ff */
[----:B------:R-:W-:Y:S01]  /*0e30*/  IABS R58, R63 ;  /* 0x0000003f003a7213 */ /* 0x000fe20000000000 */
[----:B------:R-:W-:Y:S02]  /*0e40*/  IMAD.MOV R8, RZ, RZ, -R8 ;  /* 0x000000ffff087224 */ /* 0x000fe400078e0a08 */
[----:B------:R-:W-:-:S04]  /*0e50*/  IMAD.HI.U32 R7, R3, R10, RZ ;  /* 0x0000000a03077227 */ /* 0x000fc800078e00ff */
[--C-:B------:R-:W-:Y:S01]  /*0e60*/  @!P1 IMAD.IADD R4, R4, 0x1, -R2.reuse ;  /* 0x0000000104049824 */ /* 0x100fe200078e0a02 */
[C---:B------:R-:W-:Y:S01]  /*0e70*/  ISETP.GT.U32.AND P1, PT, R2.reuse, R6, PT ;  /* 0x000000060200720c */ /* 0x040fe20003f24070 */
[----:B------:R-:W-:Y:S02]  /*0e80*/  IMAD R8, R2, R8, R11 ;  /* 0x0000000802087224 */ /* 0x000fe400078e020b */
[----:B------:R-:W-:Y:S02]  /*0e90*/  VIADD R11, R129, 0x39 ;  /* 0x00000039810b7836 */ /* 0x000fe40000000000 */
[----:B------:R-:W-:Y:S01]  /*0ea0*/  @!P6 IMAD.IADD R5, R5, 0x1, -R2 ;  /* 0x000000010505e824 */ /* 0x000fe200078e0a02 */
[----:B------:R-:W-:Y:S01]  /*0eb0*/  ISETP.GE.AND P6, PT, R12, RZ, PT ;  /* 0x000000ff0c00720c */ /* 0x000fe20003fc6270 */
[----:B------:R-:W-:Y:S01]  /*0ec0*/  IMAD.MOV R7, RZ, RZ, -R7 ;  /* 0x000000ffff077224 */ /* 0x000fe200078e0a07 */
[----:B------:R-:W-:Y:S01]  /*0ed0*/  IABS R13, R11 ;  /* 0x0000000b000d7213 */ /* 0x000fe20000000000 */
[----:B------:R-:W-:Y:S01]  /*0ee0*/  @!P5 IMAD.MOV R4, RZ, RZ, -R4 ;  /* 0x000000ffff04d224 */ /* 0x000fe200078e0a04 */
[C---:B------:R-:W-:Y:S01]  /*0ef0*/  ISETP.GT.U32.AND P3, PT, R2.reuse, R5, PT ;  /* 0x000000050200720c */ /* 0x040fe20003f64070 */
[----:B------:R-:W-:Y:S01]  /*0f00*/  IMAD R7, R2, R7, R10 ;  /* 0x0000000702077224 */ /* 0x000fe200078e020a */
[----:B------:R-:W-:Y:S01]  /*0f10*/  IABS R12, R9 ;  /* 0x00000009000c7213 */ /* 0x000fe20000000000 */
[----:B------:R-:W-:Y:S01]  /*0f20*/  IMAD.HI.U32 R10, R3, R13, RZ ;  /* 0x0000000d030a7227 */ /* 0x000fe200078e00ff */
[----:B------:R-:W-:-:S02]  /*0f30*/  @!P1 IADD3 R6, R6, -R2, RZ ;  /* 0x8000000206069210 */ /* 0x000fc40007ffe0ff */
[C---:B------:R-:W-:Y:S01]  /*0f40*/  ISETP.GT.U32.AND P5, PT, R2.reuse, R7, PT ;  /* 0x000000070200720c */ /* 0x040fe20003fa4070 */
[----:B------:R-:W-:Y:S01]  /*0f50*/  IMAD.MOV R10, RZ, RZ, -R10 ;  /* 0x000000ffff0a7224 */ /* 0x000fe200078e0a0a */
[C---:B------:R-:W-:Y:S01]  /*0f60*/  ISETP.GT.U32.AND P1, PT, R2.reuse, R6, PT ;  /* 0x000000060200720c */ /* 0x040fe20003f24070 */
[----:B------:R-:W-:Y:S02]  /*0f70*/  VIADD R64, R129, 0x19 ;  /* 0x0000001981407836 */ /* 0x000fe40000000000 */
[----:B------:R-:W-:Y:S02]  /*0f80*/  IMAD R10, R2, R10, R13 ;  /* 0x0000000a020a7224 */ /* 0x000fe400078e020d */
[----:B------:R-:W-:Y:S01]  /*0f90*/  @!P3 IMAD.IADD R5, R5, 0x1, -R2 ;  /* 0x000000010505b824 */ /* 0x000fe200078e0a02 */
[----:B------:R-:W-:Y:S01]  /*0fa0*/  ISETP.GE.AND P3, PT, R9, RZ, PT ;  /* 0x000000ff0900720c */ /* 0x000fe20003f66270 */
[----:B------:R-:W-:Y:S01]  /*0fb0*/  IMAD.HI.U32 R9, R3, R12, RZ ;  /* 0x0000000c03097227 */ /* 0x000fe200078e00ff */
[----:B------:R-:W-:-:S03]  /*0fc0*/  IABS R60, R64 ;  /* 0x00000040003c7213 */ /* 0x000fc60000000000 */
[----:B------:R-:W-:Y:S01]  /*0fd0*/  @!P4 IMAD.MOV R5, RZ, RZ, -R5 ;  /* 0x000000ffff05c224 */ /* 0x000fe200078e0a05 */
[----:B------:R-:W-:Y:S01]  /*0fe0*/  ISETP.GT.U32.AND P4, PT, R2, R8, PT ;  /* 0x000000080200720c */ /* 0x000fe20003f84070 */
[----:B------:R-:W-:Y:S01]  /*0ff0*/  @!P1 IMAD.IADD R6, R6, 0x1, -R2 ;  /* 0x0000000106069824 */ /* 0x000fe200078e0a02 */
[----:B------:R-:W-:Y:S01]  /*1000*/  ISETP.GE.AND P1, PT, R11, RZ, PT ;  /* 0x000000ff0b00720c */ /* 0x000fe20003f26270 */
[----:B------:R-:W-:-:S04]  /*1010*/  IMAD.HI.U32 R11, R3, R14, RZ ;  /* 0x0000000e030b7227 */ /* 0x000fc800078e00ff */
[----:B------:R-:W-:Y:S01]  /*1020*/  @!P0 IMAD.MOV R6, RZ, RZ, -R6 ;  /* 0x000000ffff068224 */ /* 0x000fe200078e0a06 */
[C---:B------:R-:W-:Y:S01]  /*1030*/  ISETP.GT.U32.AND P0, PT, R2.reuse, R10, PT ;  /* 0x0000000a0200720c */ /* 0x040fe20003f04070 */
[----:B------:R-:W-:Y:S02]  /*1040*/  IMAD.MOV R11, RZ, RZ, -R11 ;  /* 0x000000ffff0b7224 */ /* 0x000fe400078e0a0b */
[----:B------:R-:W-:Y:S02]  /*1050*/  @!P5 IMAD.IADD R7, R7, 0x1, -R2 ;  /* 0x000000010707d824 */ /* 0x000fe400078e0a02 */
[----:B------:R-:W-:Y:S01]  /*1060*/  IMAD R11, R2, R11, R14 ;  /* 0x0000000b020b7224 */ /* 0x000fe200078e020e */
[----:B------:R-:W-:Y:S01]  /*1070*/  IABS R14, R19 ;  /* 0x00000013000e7213 */ /* 0x000fe20000000000 */
[----:B------:R-:W-:Y:S01]  /*1080*/  @!P4 IMAD.IADD R8, R8, 0x1, -R2 ;  /* 0x000000010808c824 */ /* 0x000fe200078e0a02 */
[----:B------:R-:W-:Y:S01]  /*1090*/  ISETP.GT.U32.AND P5, PT, R2, R7, PT ;  /* 0x000000070200720c */ /* 0x000fe20003fa4070 */
[----:B------:R-:W-:-:S02]  /*10a0*/  IMAD.MOV R9, RZ, RZ, -R9 ;  /* 0x000000ffff097224 */ /* 0x000fc400078e0a09 */
[----:B------:R-:W-:Y:S01]  /*10b0*/  IMAD.HI.U32 R13, R3, R14, RZ ;  /* 0x0000000e030d7227 */ /* 0x000fe200078e00ff */
[----:B------:R-:W-:-:S03]  /*10c0*/  ISETP.GT.U32.AND P4, PT, R2, R8, PT ;  /* 0x000000080200720c */ /* 0x000fc60003f84070 */
[----:B------:R-:W-:Y:S02]  /*10d0*/  @!P0 IMAD.IADD R10, R10, 0x1, -R2 ;  /* 0x000000010a0a8824 */ /* 0x000fe400078e0a02 */
[----:B------:R-:W-:Y:S02]  /*10e0*/  IMAD.MOV R13, RZ, RZ, -R13 ;  /* 0x000000ffff0d7224 */ /* 0x000fe400078e0a0d */
[C---:B------:R-:W-:Y:S01]  /*10f0*/  IMAD R9, R2.reuse, R9, R12 ;  /* 0x0000000902097224 */ /* 0x040fe200078e020c */
[----:B------:R-:W-:Y:S01]  /*1100*/  ISETP.GT.U32.AND P0, PT, R2, R10, PT ;  /* 0x0000000a0200720c */ /* 0x000fe20003f04070 */
[----:B------:R-:W-:-:S04]  /*1110*/  IMAD.HI.U32 R12, R3, R15, RZ ;  /* 0x0000000f030c7227 */ /* 0x000fc800078e00ff */
[C---:B------:R-:W-:Y:S02]  /*1120*/  IMAD R13, R2.reuse, R13, R14 ;  /* 0x0000000d020d7224 */ /* 0x040fe400078e020e */
[----:B------:R-:W-:Y:S01]  /*1130*/  @!P5 IMAD.IADD R7, R7, 0x1, -R2 ;  /* 0x000000010707d824 */ /* 0x000fe200078e0a02 */
[----:B------:R-:W-:Y:S01]  /*1140*/  ISETP.GT.U32.AND P5, PT, R2, R9, PT ;  /* 0x000000090200720c */ /* 0x000fe20003fa4070 */
[----:B------:R-:W-:Y:S02]  /*1150*/  IMAD.MOV R12, RZ, RZ, -R12 ;  /* 0x000000ffff0c7224 */ /* 0x000fe400078e0a0c */
[--C-:B------:R-:W-:Y:S01]  /*1160*/  @!P4 IMAD.IADD R8, R8, 0x1, -R2.reuse ;  /* 0x000000010808c824 */ /* 0x100fe200078e0a02 */
[----:B------:R-:W-:Y:S01]  /*1170*/  ISETP.GT.U32.AND P4, PT, R2, R11, PT ;  /* 0x0000000b0200720c */ /* 0x000fe20003f84070 */
[----:B------:R-:W-:Y:S01]  /*1180*/  @!P0 IMAD.IADD R10, R10, 0x1, -R2 ;  /* 0x000000010a0a8824 */ /* 0x000fe200078e0a02 */
[C---:B------:R-:W-:Y:S01]  /*1190*/  ISETP.GT.U32.AND P0, PT, R2.reuse, R13, PT ;  /* 0x0000000d0200720c */ /* 0x040fe20003f04070 */
[----:B------:R-:W-:-:S02]  /*11a0*/  IMAD R12, R2, R12, R15 ;  /* 0x0000000c020c7224 */ /* 0x000fc400078e020f */
[----:B------:R-:W-:Y:S02]  /*11b0*/  @!P6 IMAD.MOV R8, RZ, RZ, -R8 ;  /* 0x000000ffff08e224 */ /* 0x000fe400078e0a08 */
[----:B------:R-:W-:Y:S01]  /*11c0*/  IMAD.HI.U32 R15, R3, R18, RZ ;  /* 0x00000012030f7227 */ /* 0x000fe200078e00ff */
[----:B------:R-:W-:-:S03]  /*11d0*/  ISETP.GT.U32.AND P6, PT, R2, R12, PT ;  /* 0x0000000c0200720c */ /* 0x000fc60003fc4070 */
[--C-:B------:R-:W-:Y:S02]  /*11e0*/  @!P5 IMAD.IADD R9, R9, 0x1, -R2.reuse ;  /* 0x000000010909d824 */ /* 0x100fe400078e0a02 */
[----:B------:R-:W-:Y:S01]  /*11f0*/  IMAD.MOV R15, RZ, RZ, -R15 ;  /* 0x000000ffff0f7224 */ /* 0x000fe200078e0a0f */
[----:B------:R-:W-:Y:S01]  /*1200*/  @!P4 IADD3 R11, R11, -R2, RZ ;  /* 0x800000020b0bc210 */ /* 0x000fe20007ffe0ff */
[----:B------:R-:W-:Y:S01]  /*1210*/  @!P0 IMAD.IADD R13, R13, 0x1, -R2 ;  /* 0x000000010d0d8824 */ /* 0x000fe200078e0a02 */
[----:B------:R-:W-:Y:S01]  /*1220*/  ISETP.GT.U32.AND P5, PT, R2, R9, PT ;  /* 0x000000090200720c */ /* 0x000fe20003fa4070 */
[----:B------:R-:W-:Y:S01]  /*1230*/  @!P2 IMAD.MOV R7, RZ, RZ, -R7 ;  /* 0x000000ffff07a224 */ /* 0x000fe200078e0a07 */
[----:B------:R-:W-:Y:S01]  /*1240*/  ISETP.GE.AND P2, PT, R16, RZ, PT ;  /* 0x000000ff1000720c */ /* 0x000fe20003f46270 */
[C---:B------:R-:W-:Y:S01]  /*1250*/  IMAD R15, R2.reuse, R15, R18 ;  /* 0x0000000f020f7224 */ /* 0x040fe200078e0212 */
[----:B------:R-:W-:Y:S01]  /*1260*/  ISETP.GT.U32.AND P0, PT, R2, R13, PT ;  /* 0x0000000d0200720c */ /* 0x000fe20003f04070 */
[----:B------:R-:W-:Y:S01]  /*1270*/  @!P6 IMAD.IADD R12, R12, 0x1, -R2 ;  /* 0x000000010c0ce824 */ /* 0x000fe200078e0a02 */
[----:B------:R-:W-:Y:S01]  /*1280*/  ISETP.GE.AND P6, PT, R19, RZ, PT ;  /* 0x000000ff1300720c */ /* 0x000fe20003fc6270 */
[----:B------:R-:W-:Y:S01]  /*1290*/  @!P1 IMAD.MOV R10, RZ, RZ, -R10 ;  /* 0x000000ffff0a9224 */ /* 0x000fe200078e0a0a */
[----:B------:R-:W-:Y:S01]  /*12a0*/  IABS R16, R20 ;  /* 0x0000001400107213 */ /* 0x000fe20000000000 */
[C---:B------:R-:W-:Y:S01]  /*12b0*/  VIADD R18, R129.reuse, 0x31 ;  /* 0x0000003181127836 */ /* 0x040fe20000000000 */
[----:B------:R-:W-:Y:S01]  /*12c0*/  ISETP.GT.U32.AND P4, PT, R2, R11, PT ;  /* 0x0000000b0200720c */ /* 0x000fe20003f84070 */
[----:B------:R-:W-:Y:S01]  /*12d0*/  VIADD R65, R129, 0x16 ;  /* 0x0000001681417836 */ /* 0x000fe20000000000 */
[----:B------:R-:W-:Y:S01]  /*12e0*/  ISETP.GE.AND P1, PT, R20, RZ, PT ;  /* 0x000000ff1400720c */ /* 0x000fe20003f26270 */
[----:B------:R-:W-:Y:S01]  /*12f0*/  @!P5 IMAD.IADD R9, R9, 0x1, -R2 ;  /* 0x000000010909d824 */ /* 0x000fe200078e0a02 */
[----:B------:R-:W-:Y:S01]  /*1300*/  ISETP.GE.AND P5, PT, R17, RZ, PT ;  /* 0x000000ff1100720c */ /* 0x000fe20003fa6270 */
[----:B------:R-:W-:-:S04]  /*1310*/  IMAD.HI.U32 R14, R3, R16, RZ ;  /* 0x00000010030e7227 */ /* 0x000fc800078e00ff */
[----:B------:R-:W-:Y:S01]  /*1320*/  @!P0 IMAD.IADD R13, R13, 0x1, -R2 ;  /* 0x000000010d0d8824 */ /* 0x000fe200078e0a02 */
[----:B------:R-:W-:Y:S01]  /*1330*/  ISETP.GE.AND P0, PT, R18, RZ, PT ;  /* 0x000000ff1200720c */ /* 0x000fe20003f06270 */
[----:B------:R-:W-:Y:S01]  /*1340*/  @!P3 IMAD.MOV R9, RZ, RZ, -R9 ;  /* 0x000000ffff09b224 */ /* 0x000fe200078e0a09 */
[C---:B------:R-:W-:Y:S01]  /*1350*/  ISETP.GT.U32.AND P3, PT, R2.reuse, R12, PT ;  /* 0x0000000c0200720c */ /* 0x040fe20003f64070 */
[----:B------:R-:W-:Y:S01]  /*1360*/  @!P6 IMAD.MOV R13, RZ, RZ, -R13 ;  /* 0x000000ffff0de224 */ /* 0x000fe200078e0a0d */
[C---:B------:R-:W-:Y:S01]  /*1370*/  ISETP.GT.U32.AND P6, PT, R2.reuse, R15, PT ;  /* 0x0000000f0200720c */ /* 0x040fe20003fc4070 */
[----:B------:R-:W-:Y:S02]  /*1380*/  IMAD.MOV R17, RZ, RZ, -R14 ;  /* 0x000000ffff117224 */ /* 0x000fe400078e0a0e */
[----:B------:R-:W-:Y:S01]  /*1390*/  @!P4 IMAD.IADD R11, R11, 0x1, -R2 ;  /* 0x000000010b0bc824 */ /* 0x000fe200078e0a02 */
[----:B------:R-:W-:Y:S01]  /*13a0*/  ISETP.GE.AND P4, PT, R21, RZ, PT ;  /* 0x000000ff1500720c */ /* 0x000fe20003f86270 */
[----:B------:R-:W-:Y:S01]  /*13b0*/  IMAD R14, R2, R17, R16 ;  /* 0x00000011020e7224 */ /* 0x000fe200078e0210 */
[----:B------:R-:W-:Y:S01]  /*13c0*/  IABS R21, R18 ;  /* 0x0000001200157213 */ /* 0x000fe20000000000 */
[----:B------:R-:W-:-:S02]  /*13d0*/  VIADD R17, R129, 0x32 ;  /* 0x0000003281117836 */ /* 0x000fc40000000000 */
[----:B------:R-:W-:Y:S02]  /*13e0*/  VIADD R16, R129, 0x33 ;  /* 0x0000003381107836 */ /* 0x000fe40000000000 */
[--C-:B------:R-:W-:Y:S01]  /*13f0*/  @!P3 IMAD.IADD R12, R12, 0x1, -R2.reuse ;  /* 0x000000010c0cb824 */ /* 0x100fe200078e0a02 */
[C---:B------:R-:W-:Y:S01]  /*1400*/  ISETP.GT.U32.AND P3, PT, R2.reuse, R14, PT ;  /* 0x0000000e0200720c */ /* 0x040fe20003f64070 */
[----:B------:R-:W-:Y:S01]  /*1410*/  @!P6 IMAD.IADD R15, R15, 0x1, -R2 ;  /* 0x000000010f0fe824 */ /* 0x000fe200078e0a02 */
[----:B------:R-:W-:Y:S01]  /*1420*/  IABS R20, R17 ;  /* 0x0000001100147213 */ /* 0x000fe20000000000 */
[----:B------:R-:W-:Y:S01]  /*1430*/  @!P5 IMAD.MOV R12, RZ, RZ, -R12 ;  /* 0x000000ffff0cd224 */ /* 0x000fe200078e0a0c */
[----:B------:R-:W-:Y:S01]  /*1440*/  IABS R19, R16 ;  /* 0x0000001000137213 */ /* 0x000fe20000000000 */
[----:B------:R-:W-:Y:S01]  /*1450*/  @!P2 IMAD.MOV R11, RZ, RZ, -R11 ;  /* 0x000000ffff0ba224 */ /* 0x000fe200078e0a0b */
[----:B------:R-:W-:Y:S01]  /*1460*/  ISETP.GE.AND P5, PT, R17, RZ, PT ;  /* 0x000000ff1100720c */ /* 0x000fe20003fa6270 */
[----:B------:R-:W-:Y:S01]  /*1470*/  IMAD.HI.U32 R17, R3, R20, RZ ;  /* 0x0000001403117227 */ /* 0x000fe200078e00ff */
[----:B------:R-:W-:-:S02]  /*1480*/  ISETP.GT.U32.AND P6, PT, R2, R15, PT ;  /* 0x0000000f0200720c */ /* 0x000fc40003fc4070 */
[----:B------:R-:W-:Y:S01]  /*1490*/  ISETP.GE.AND P2, PT, R16, RZ, PT ;  /* 0x000000ff1000720c */ /* 0x000fe20003f46270 */
[----:B------:R-:W-:-:S04]  /*14a0*/  IMAD.HI.U32 R16, R3, R19, RZ ;  /* 0x0000001303107227 */ /* 0x000fc800078e00ff */
[----:B------:R-:W-:Y:S02]  /*14b0*/  IMAD.MOV R17, RZ, RZ, -R17 ;  /* 0x000000ffff117224 */ /* 0x000fe400078e0a11 */
[----:B------:R-:W-:Y:S02]  /*14c0*/  IMAD.MOV R16, RZ, RZ, -R16 ;  /* 0x000000ffff107224 */ /* 0x000fe400078e0a10 */
[----:B------:R-:W-:Y:S02]  /*14d0*/  @!P3 IMAD.IADD R14, R14, 0x1, -R2 ;  /* 0x000000010e0eb824 */ /* 0x000fe400078e0a02 */
[C---:B------:R-:W-:Y:S02]  /*14e0*/  IMAD R17, R2.reuse, R17, R20 ;  /* 0x0000001102117224 */ /* 0x040fe400078e0214 */
[C---:B------:R-:W-:Y:S01]  /*14f0*/  IMAD R16, R2.reuse, R16, R19 ;  /* 0x0000001002107224 */ /* 0x040fe200078e0213 */
[----:B------:R-:W-:Y:S01]  /*1500*/  ISETP.GT.U32.AND P3, PT, R2, R14, PT ;  /* 0x0000000e0200720c */ /* 0x000fe20003f64070 */
[----:B------:R-:W-:-:S04]  /*1510*/  IMAD.HI.U32 R19, R3, R22, RZ ;  /* 0x0000001603137227 */ /* 0x000fc800078e00ff */
[----:B------:R-:W-:Y:S01]  /*1520*/  @!P6 IMAD.IADD R15, R15, 0x1, -R2 ;  /* 0x000000010f0fe824 */ /* 0x000fe200078e0a02 */
[----:B------:R-:W-:Y:S01]  /*1530*/  ISETP.GT.U32.AND P6, PT, R2, R17, PT ;  /* 0x000000110200720c */ /* 0x000fe20003fc4070 */
[----:B------:R-:W-:Y:S02]  /*1540*/  IMAD.MOV R19, RZ, RZ, -R19 ;  /* 0x000000ffff137224 */ /* 0x000fe400078e0a13 */
[----:B------:R-:W-:-:S04]  /*1550*/  IMAD.HI.U32 R20, R3, R23, RZ ;  /* 0x0000001703147227 */ /* 0x000fc800078e00ff */
[----:B------:R-:W-:Y:S01]  /*1560*/  IMAD.HI.U32 R18, R3, R21, RZ ;  /* 0x0000001503127227 */ /* 0x000fe200078e00ff */
[----:B------:R-:W-:Y:S02]  /*1570*/  @!P3 IADD3 R14, R14, -R2, RZ ;  /* 0x800000020e0eb210 */ /* 0x000fe40007ffe0ff */
[C---:B------:R-:W-:Y:S01]  /*1580*/  ISETP.GT.U32.AND P3, PT, R2.reuse, R16, PT ;  /* 0x000000100200720c */ /* 0x040fe20003f64070 */
[C---:B------:R-:W-:Y:S02]  /*1590*/  IMAD R19, R2.reuse, R19, R22 ;  /* 0x0000001302137224 */ /* 0x040fe400078e0216 */
[----:B------:R-:W-:Y:S02]  /*15a0*/  IMAD.MOV R20, RZ, RZ, -R20 ;  /* 0x000000ffff147224 */ /* 0x000fe400078e0a14 */
[----:B------:R-:W-:Y:S02]  /*15b0*/  IMAD.MOV R18, RZ, RZ, -R18 ;  /* 0x000000ffff127224 */ /* 0x000fe400078e0a12 */
[C---:B------:R-:W-:Y:S01]  /*15c0*/  IMAD R20, R2.reuse, R20, R23 ;  /* 0x0000001402147224 */ /* 0x040fe200078e0217 */
[----:B------:R-:W-:Y:S01]  /*15d0*/  IABS R23, R29 ;  /* 0x0000001d00177213 */ /* 0x000fe20000000000 */
[----:B------:R-:W-:Y:S01]  /*15e0*/  @!P4 IMAD.MOV R15, RZ, RZ, -R15 ;  /* 0x000000ffff0fc224 */ /* 0x000fe200078e0a0f */
[C---:B------:R-:W-:Y:S01]  /*15f0*/  ISETP.GT.U32.AND P4, PT, R2.reuse, R19, PT ;  /* 0x000000130200720c */ /* 0x040fe20003f84070 */
[C---:B------:R-:W-:Y:S01]  /*1600*/  IMAD R18, R2.reuse, R18, R21 ;  /* 0x0000001202127224 */ /* 0x040fe200078e0215 */
[----:B------:R-:W-:Y:S01]  /*1610*/  IABS R21, R28 ;  /* 0x0000001c00157213 */ /* 0x000fe20000000000 */
[----:B------:R-:W-:Y:S01]  /*1620*/  @!P6 IMAD.IADD R17, R17, 0x1, -R2 ;  /* 0x000000011111e824 */ /* 0x000fe200078e0a02 */
[C---:B------:R-:W-:Y:S01]  /*1630*/  ISETP.GT.U32.AND P6, PT, R2.reuse, R20, PT ;  /* 0x000000140200720c */ /* 0x040fe20003fc4070 */
[----:B------:R-:W-:Y:S01]  /*1640*/  @!P1 IMAD.MOV R14, RZ, RZ, -R14 ;  /* 0x000000ffff0e9224 */ /* 0x000fe200078e0a0e */
[----:B------:R-:W-:Y:S01]  /*1650*/  ISETP.GT.U32.AND P1, PT, R2, R18, PT ;  /* 0x000000120200720c */ /* 0x000fe20003f24070 */
[----:B------:R-:W-:-:S02]  /*1660*/  IMAD.MOV.U32 R22, RZ, RZ, R21 ;  /* 0x000000ffff167224 */ /* 0x000fc400078e0015 */
[----:B------:R-:W-:Y:S02]  /*1670*/  @!P3 IMAD.IADD R16, R16, 0x1, -R2 ;  /* 0x000000011010b824 */ /* 0x000fe400078e0a02 */
[----:B------:R-:W-:-:S03]  /*1680*/  IMAD.HI.U32 R21, R3, R22, RZ ;  /* 0x0000001603157227 */ /* 0x000fc600078e00ff */
[----:B------:R-:W-:Y:S01]  /*1690*/  ISETP.GT.U32.AND P3, PT, R2, R16, PT ;  /* 0x000000100200720c */ /* 0x000fe20003f64070 */
[--C-:B------:R-:W-:Y:S02]  /*16a0*/  @!P4 IMAD.IADD R19, R19, 0x1, -R2.reuse ;  /* 0x000000011313c824 */ /* 0x100fe400078e0a02 */
[----:B------:R-:W-:Y:S02]  /*16b0*/  IMAD.MOV R21, RZ, RZ, -R21 ;  /* 0x000000ffff157224 */ /* 0x000fe400078e0a15 */
[----:B------:R-:W-:Y:S01]  /*16c0*/  @!P6 IMAD.IADD R20, R20, 0x1, -R2 ;  /* 0x000000011414e824 */ /* 0x000fe200078e0a02 */
[C---:B------:R-:W-:Y:S01]  /*16d0*/  ISETP.GT.U32.AND P6, PT, R2.reuse, R19, PT ;  /* 0x000000130200720c */ /* 0x040fe20003fc4070 */
[----:B------:R-:W-:Y:S02]  /*16e0*/  IMAD R21, R2, R21, R22 ;  /* 0x0000001502157224 */ /* 0x000fe400078e0216 */
[----:B------:R-:W-:-:S04]  /*16f0*/  IMAD.HI.U32 R22, R3, R23, RZ ;  /* 0x0000001703167227 */ /* 0x000fc800078e00ff */
[----:B------:R-:W-:Y:S01]  /*1700*/  @!P1 IMAD.IADD R18, R18, 0x1, -R2 ;  /* 0x0000000112129824 */ /* 0x000fe200078e0a02 */
[----:B------:R-:W-:Y:S01]  /*1710*/  ISETP.GT.U32.AND P1, PT, R2, R17, PT ;  /* 0x000000110200720c */ /* 0x000fe20003f24070 */
[----:B------:R-:W-:Y:S02]  /*1720*/  IMAD.MOV R22, RZ, RZ, -R22 ;  /* 0x000000ffff167224 */ /* 0x000fe400078e0a16 */
[--C-:B------:R-:W-:Y:S01]  /*1730*/  @!P3 IMAD.IADD R16, R16, 0x1, -R2.reuse ;  /* 0x000000011010b824 */ /* 0x100fe200078e0a02 */
[C---:B------:R-:W-:Y:S01]  /*1740*/  ISETP.GT.U32.AND P4, PT, R2.reuse, R18, PT ;  /* 0x000000120200720c */ /* 0x040fe20003f84070 */
[----:B------:R-:W-:Y:S01]  /*1750*/  IMAD R22, R2, R22, R23 ;  /* 0x0000001602167224 */ /* 0x000fe200078e0217 */
[----:B------:R-:W-:Y:S01]  /*1760*/  ISETP.GE.AND P3, PT, R24, RZ, PT ;  /* 0x000000ff1800720c */ /* 0x000fe20003f66270 */
[----:B------:R-:W-:Y:S01]  /*1770*/  @!P6 IMAD.IADD R19, R19, 0x1, -R2 ;  /* 0x000000011313e824 */ /* 0x000fe200078e0a02 */
[----:B------:R-:W-:Y:S01]  /*1780*/  @!P2 IADD3 R16, -R16, RZ, RZ ;  /* 0x000000ff1010a210 */ /* 0x000fe20007ffe1ff */
[----:B------:R-:W-:Y:S01]  /*1790*/  IMAD.HI.U32 R24, R3, R26, RZ ;  /* 0x0000001a03187227 */ /* 0x000fe200078e00ff */
[----:B------:R-:W-:-:S02]  /*17a0*/  ISETP.GT.U32.AND P6, PT, R2, R22, PT ;  /* 0x000000160200720c */ /* 0x000fc40003fc4070 */
[C---:B------:R-:W-:Y:S01]  /*17b0*/  ISETP.GT.U32.AND P2, PT, R2.reuse, R20, PT ;  /* 0x000000140200720c */ /* 0x040fe20003f44070 */
[----:B------:R-:W-:Y:S01]  /*17c0*/  @!P1 IMAD.IADD R17, R17, 0x1, -R2 ;  /* 0x0000000111119824 */ /* 0x000fe200078e0a02 */
[----:B------:R-:W-:Y:S01]  /*17d0*/  ISETP.GT.U32.AND P1, PT, R2, R21, PT ;  /* 0x000000150200720c */ /* 0x000fe20003f24070 */
[----:B------:R-:W-:-:S04]  /*17e0*/  IMAD.HI.U32 R23, R3, R25, RZ ;  /* 0x0000001903177227 */ /* 0x000fc800078e00ff */
[----:B------:R-:W-:Y:S01]  /*17f0*/  @!P4 IMAD.IADD R18, R18, 0x1, -R2 ;  /* 0x000000011212c824 */ /* 0x000fe200078e0a02 */
[----:B------:R-:W-:Y:S01]  /*1800*/  ISETP.GE.AND P4, PT, R27, RZ, PT ;  /* 0x000000ff1b00720c */ /* 0x000fe20003f86270 */
[----:B------:R-:W-:Y:S02]  /*1810*/  IMAD.MOV R27, RZ, RZ, -R24 ;  /* 0x000000ffff1b7224 */ /* 0x000fe400078e0a18 */
[----:B------:R-:W-:Y:S02]  /*1820*/  @!P6 IMAD.IADD R22, R22, 0x1, -R2 ;  /* 0x000000011616e824 */ /* 0x000fe400078e0a02 */
[----:B------:R-:W-:Y:S02]  /*1830*/  @!P0 IMAD.MOV R18, RZ, RZ, -R18 ;  /* 0x000000ffff128224 */ /* 0x000fe400078e0a12 */
[--C-:B------:R-:W-:Y:S01]  /*1840*/  @!P1 IMAD.IADD R21, R21, 0x1, -R2.reuse ;  /* 0x0000000115159824 */ /* 0x100fe200078e0a02 */
[----:B------:R-:W-:Y:S01]  /*1850*/  ISETP.GT.U32.AND P0, PT, R2, R22, PT ;  /* 0x000000160200720c */ /* 0x000fe20003f04070 */
[----:B------:R-:W-:Y:S01]  /*1860*/  @!P2 IMAD.IADD R20, R20, 0x1, -R2 ;  /* 0x000000011414a824 */ /* 0x000fe200078e0a02 */
[----:B------:R-:W-:Y:S01]  /*1870*/  ISETP.GE.AND P2, PT, R28, RZ, PT ;  /* 0x000000ff1c00720c */ /* 0x000fe20003f46270 */
[----:B------:R-:W-:Y:S01]  /*1880*/  IMAD.MOV R23, RZ, RZ, -R23 ;  /* 0x000000ffff177224 */ /* 0x000fe200078e0a17 */
[----:B------:R-:W-:Y:S01]  /*1890*/  IABS R28, R32 ;  /* 0x00000020001c7213 */ /* 0x000fe20000000000 */
[C---:B------:R-:W-:Y:S01]  /*18a0*/  IMAD R24, R2.reuse, R27, R26 ;  /* 0x0000001b02187224 */ /* 0x040fe200078e021a */
[----:B------:R-:W-:Y:S01]  /*18b0*/  ISETP.GE.AND P1, PT, R29, RZ, PT ;  /* 0x000000ff1d00720c */ /* 0x000fe20003f26270 */
[----:B------:R-:W-:Y:S01]  /*18c0*/  VIADD R29, R129, 0x2a ;  /* 0x0000002a811d7836 */ /* 0x000fe20000000000 */
[----:B------:R-:W-:Y:S01]  /*18d0*/  ISETP.GT.U32.AND P6, PT, R2, R21, PT ;  /* 0x000000150200720c */ /* 0x000fe20003fc4070 */
[----:B------:R-:W-:-:S03]  /*18e0*/  IMAD.HI.U32 R26, R3, R28, RZ ;  /* 0x0000001c031a7227 */ /* 0x000fc600078e00ff */
[----:B------:R-:W-:Y:S01]  /*18f0*/  IABS R27, R29 ;  /* 0x0000001d001b7213 */ /* 0x000fe20000000000 */
[----:B------:R-:W-:Y:S02]  /*1900*/  IMAD R23, R2, R23, R25 ;  /* 0x0000001702177224 */ /* 0x000fe400078e0219 */
[----:B------:R-:W-:Y:S01]  /*1910*/  @!P0 IMAD.IADD R22, R22, 0x1, -R2 ;  /* 0x0000000116168824 */ /* 0x000fe200078e0a02 */
[----:B------:R-:W-:Y:S01]  /*1920*/  ISETP.GE.AND P0, PT, R29, RZ, PT ;  /* 0x000000ff1d00720c */ /* 0x000fe20003f06270 */
[----:B------:R-:W-:Y:S01]  /*1930*/  @!P4 IMAD.MOV R20, RZ, RZ, -R20 ;  /* 0x000000ffff14c224 */ /* 0x000fe200078e0a14 */
[----:B------:R-:W-:Y:S01]  /*1940*/  ISETP.GT.U32.AND P4, PT, R2, R24, PT ;  /* 0x000000180200720c */ /* 0x000fe20003f84070 */
[----:B------:R-:W-:Y:S01]  /*1950*/  @!P5 IMAD.MOV R17, RZ, RZ, -R17 ;  /* 0x000000ffff11d224 */ /* 0x000fe200078e0a11 */
[----:B------:R-:W-:Y:S01]  /*1960*/  IADD3 R29, -R26, RZ, RZ ;  /* 0x000000ff1a1d7210 */ /* 0x000fe20007ffe1ff */
[----:B------:R-:W-:Y:S01]  /*1970*/  IMAD.HI.U32 R25, R3, R27, RZ ;  /* 0x0000001b03197227 */ /* 0x000fe200078e00ff */
[----:B------:R-:W-:-:S03]  /*1980*/  ISETP.GT.U32.AND P5, PT, R2, R23, PT ;  /* 0x000000170200720c */ /* 0x000fc60003fa4070 */
[----:B------:R-:W-:Y:S01]  /*1990*/  @!P6 IMAD.IADD R21, R21, 0x1, -R2 ;  /* 0x000000011515e824 */ /* 0x000fe200078e0a02 */
[----:B------:R-:W-:Y:S01]  /*19a0*/  ISETP.GE.AND P6, PT, R31, RZ, PT ;  /* 0x000000ff1f00720c */ /* 0x000fe20003fc6270 */
[C---:B------:R-:W-:Y:S02]  /*19b0*/  IMAD R26, R2.reuse, R29, R28 ;  /* 0x0000001d021a7224 */ /* 0x040fe400078e021c */
[----:B------:R-:W-:Y:S02]  /*19c0*/  IMAD.MOV R25, RZ, RZ, -R25 ;  /* 0x000000ffff197224 */ /* 0x000fe400078e0a19 */
[----:B------:R-:W-:Y:S02]  /*19d0*/  VIADD R31, R129, 0x28 ;  /* 0x00000028811f7836 */ /* 0x000fe40000000000 */
[----:B------:R-:W-:Y:S01]  /*19e0*/  @!P1 IMAD.MOV R22, RZ, RZ, -R22 ;  /* 0x000000ffff169224 */ /* 0x000fe200078e0a16 */
[C---:B------:R-:W-:Y:S01]  /*19f0*/  ISETP.GT.U32.AND P1, PT, R2.reuse, R26, PT ;  /* 0x0000001a0200720c */ /* 0x040fe20003f24070 */
[----:B------:R-:W-:Y:S01]  /*1a00*/  IMAD R25, R2, R25, R27 ;  /* 0x0000001902197224 */ /* 0x000fe200078e021b */
[----:B------:R-:W-:Y:S01]  /*1a10*/  IABS R27, R31 ;  /* 0x0000001f001b7213 */ /* 0x000fe20000000000 */
[----:B------:R-:W-:-:S02]  /*1a20*/  @!P4 IMAD.IADD R24, R24, 0x1, -R2 ;  /* 0x000000011818c824 */ /* 0x000fc400078e0a02 */
[----:B------:R-:W-:Y:S02]  /*1a30*/  @!P5 IMAD.IADD R23, R23, 0x1, -R2 ;  /* 0x000000011717d824 */ /* 0x000fe400078e0a02 */
[----:B------:R-:W-:Y:S01]  /*1a40*/  IMAD.MOV.U32 R28, RZ, RZ, R27 ;  /* 0x000000ffff1c7224 */ /* 0x000fe200078e001b */
[C---:B------:R-:W-:Y:S01]  /*1a50*/  ISETP.GT.U32.AND P4, PT, R2.reuse, R24, PT ;  /* 0x000000180200720c */ /* 0x040fe20003f84070 */
[----:B------:R-:W-:Y:S01]  /*1a60*/  @!P2 IMAD.MOV R21, RZ, RZ, -R21 ;  /* 0x000000ffff15a224 */ /* 0x000fe200078e0a15 */
[C---:B------:R-:W-:Y:S01]  /*1a70*/  ISETP.GT.U32.AND P2, PT, R2.reuse, R25, PT ;  /* 0x000000190200720c */ /* 0x040fe20003f44070 */
[----:B------:R-:W-:Y:S01]  /*1a80*/  IMAD.HI.U32 R27, R3, R28, RZ ;  /* 0x0000001c031b7227 */ /* 0x000fe200078e00ff */
[----:B------:R-:W-:-:S03]  /*1a90*/  ISETP.GT.U32.AND P5, PT, R2, R23, PT ;  /* 0x000000170200720c */ /* 0x000fc60003fa4070 */
[----:B------:R-:W-:Y:S01]  /*1aa0*/  @!P3 IMAD.MOV R19, RZ, RZ, -R19 ;  /* 0x000000ffff13b224 */ /* 0x000fe200078e0a13 */
[----:B------:R-:W-:Y:S01]  /*1ab0*/  ISETP.GE.AND P3, PT, R30, RZ, PT ;  /* 0x000000ff1e00720c */ /* 0x000fe20003f66270 */
[--C-:B------:R-:W-:Y:S01]  /*1ac0*/  @!P1 IMAD.IADD R26, R26, 0x1, -R2.reuse ;  /* 0x000000011a1a9824 */ /* 0x100fe200078e0a02 */
[----:B------:R-:W-:Y:S01]  /*1ad0*/  IABS R30, R33 ;  /* 0x00000021001e7213 */ /* 0x000fe20000000000 */
[----:B------:R-:W-:Y:S02]  /*1ae0*/  IMAD.MOV R27, RZ, RZ, -R27 ;  /* 0x000000ffff1b7224 */ /* 0x000fe400078e0a1b */
[----:B------:R-:W-:Y:S01]  /*1af0*/  @!P4 IMAD.IADD R24, R24, 0x1, -R2 ;  /* 0x000000011818c824 */ /* 0x000fe200078e0a02 */
[C---:B------:R-:W-:Y:S01]  /*1b00*/  ISETP.GT.U32.AND P1, PT, R2.reuse, R26, PT ;  /* 0x0000001a0200720c */ /* 0x040fe20003f24070 */
[----:B------:R-:W-:Y:S01]  /*1b10*/  IMAD R27, R2, R27, R28 ;  /* 0x0000001b021b7224 */ /* 0x000fe200078e021c */
[----:B------:R-:W-:Y:S01]  /*1b20*/  ISETP.GE.AND P4, PT, R31, RZ, PT ;  /* 0x000000ff1f00720c */ /* 0x000fe20003f86270 */
[----:B------:R-:W-:-:S04]  /*1b30*/  IMAD.HI.U32 R28, R3, R30, RZ ;  /* 0x0000001e031c7227 */ /* 0x000fc800078e00ff */
[--C-:B------:R-:W-:Y:S02]  /*1b40*/  @!P2 IMAD.IADD R25, R25, 0x1, -R2.reuse ;  /* 0x000000011919a824 */ /* 0x100fe400078e0a02 */
[----:B------:R-:W-:Y:S01]  /*1b50*/  @!P5 IMAD.IADD R23, R23, 0x1, -R2 ;  /* 0x000000011717d824 */ /* 0x000fe200078e0a02 */
[----:B------:R-:W-:Y:S01]  /*1b60*/  ISETP.GE.AND P5, PT, R32, RZ, PT ;  /* 0x000000ff2000720c */ /* 0x000fe20003fa6270 */
[----:B------:R-:W-:Y:S01]  /*1b70*/  IMAD.MOV R31, RZ, RZ, -R28 ;  /* 0x000000ffff1f7224 */ /* 0x000fe200078e0a1c */
[C---:B------:R-:W-:Y:S01]  /*1b80*/  ISETP.GT.U32.AND P2, PT, R2.reuse, R25, PT ;  /* 0x000000190200720c */ /* 0x040fe20003f44070 */
[----:B------:R-:W-:Y:S01]  /*1b90*/  @!P3 IMAD.MOV R23, RZ, RZ, -R23 ;  /* 0x000000ffff17b224 */ /* 0x000fe200078e0a17 */
[C---:B------:R-:W-:Y:S01]  /*1ba0*/  ISETP.GT.U32.AND P3, PT, R2.reuse, R27, PT ;  /* 0x0000001b0200720c */ /* 0x040fe20003f64070 */
[----:B------:R-:W-:Y:S01]  /*1bb0*/  IMAD R28, R2, R31, R30 ;  /* 0x0000001f021c7224 */ /* 0x000fe200078e021e */
[----:B------:R-:W-:Y:S01]  /*1bc0*/  IABS R32, R34 ;  /* 0x0000002200207213 */ /* 0x000fe20000000000 */
[----:B------:R-:W-:-:S02]  /*1bd0*/  @!P1 IMAD.IADD R26, R26, 0x1, -R2 ;  /* 0x000000011a1a9824 */ /* 0x000fc400078e0a02 */
[----:B------:R-:W-:Y:S01]  /*1be0*/  VIADD R30, R129, 0x25 ;  /* 0x00000025811e7836 */ /* 0x000fe20000000000 */
[----:B------:R-:W-:Y:S01]  /*1bf0*/  ISETP.GT.U32.AND P1, PT, R2, R28, PT ;  /* 0x0000001c0200720c */ /* 0x000fe20003f24070 */
[----:B------:R-:W-:Y:S01]  /*1c00*/  @!P6 IMAD.MOV R24, RZ, RZ, -R24 ;  /* 0x000000ffff18e224 */ /* 0x000fe200078e0a18 */
[----:B------:R-:W-:Y:S01]  /*1c10*/  ISETP.GE.AND P6, PT, R33, RZ, PT ;  /* 0x000000ff2100720c */ /* 0x000fe20003fc6270 */
[----:B------:R-:W-:Y:S01]  /*1c20*/  IMAD.HI.U32 R29, R3, R32, RZ ;  /* 0x00000020031d7227 */ /* 0x000fe200078e00ff */
[----:B------:R-:W-:-:S03]  /*1c30*/  IABS R33, R30 ;  /* 0x0000001e00217213 */ /* 0x000fc60000000000 */
[--C-:B------:R-:W-:Y:S01]  /*1c40*/  @!P2 IMAD.IADD R25, R25, 0x1, -R2.reuse ;  /* 0x000000011919a824 */ /* 0x100fe200078e0a02 */
[----:B------:R-:W-:Y:S01]  /*1c50*/  ISETP.GE.AND P2, PT, R34, RZ, PT ;  /* 0x000000ff2200720c */ /* 0x000fe20003f46270 */
[--C-:B------:R-:W-:Y:S02]  /*1c60*/  @!P3 IMAD.IADD R27, R27, 0x1, -R2.reuse ;  /* 0x000000011b1bb824 */ /* 0x100fe400078e0a02 */
[----:B------:R-:W-:Y:S01]  /*1c70*/  @!P0 IMAD.MOV R25, RZ, RZ, -R25 ;  /* 0x000000ffff198224 */ /* 0x000fe200078e0a19 */
[----:B------:R-:W-:Y:S01]  /*1c80*/  ISETP.GE.AND P0, PT, R30, RZ, PT ;  /* 0x000000ff1e00720c */ /* 0x000fe20003f06270 */
[----:B------:R-:W-:Y:S01]  /*1c90*/  @!P1 IMAD.IADD R28, R28, 0x1, -R2 ;  /* 0x000000011c1c9824 */ /* 0x000fe200078e0a02 */
[C---:B------:R-:W-:Y:S01]  /*1ca0*/  ISETP.GT.U32.AND P3, PT, R2.reuse, R27, PT ;  /* 0x0000001b0200720c */ /* 0x040fe20003f64070 */
[----:B------:R-:W-:Y:S01]  /*1cb0*/  @!P5 IMAD.MOV R26, RZ, RZ, -R26 ;  /* 0x000000ffff1ad224 */ /* 0x000fe200078e0a1a */
[C---:B------:R-:W-:Y:S01]  /*1cc0*/  IADD3 R30, R129.reuse, 0x24, RZ ;  /* 0x00000024811e7810 */ /* 0x040fe20007ffe0ff */
[----:B------:R-:W-:Y:S01]  /*1cd0*/  IMAD.MOV R29, RZ, RZ, -R29 ;  /* 0x000000ffff1d7224 */ /* 0x000fe200078e0a1d */
[----:B------:R-:W-:Y:S01]  /*1ce0*/  ISETP.GT.U32.AND P1, PT, R2, R28, PT ;  /* 0x0000001c0200720c */ /* 0x000fe20003f24070 */
[----:B------:R-:W-:Y:S01]  /*1cf0*/  VIADD R66, R129, 0x15 ;  /* 0x0000001581427836 */ /* 0x000fe20000000000 */
[----:B------:R-:W-:Y:S01]  /*1d00*/  ISETP.GE.AND P5, PT, R30, RZ, PT ;  /* 0x000000ff1e00720c */ /* 0x000fe20003fa6270 */
[----:B------:R-:W-:Y:S01]  /*1d10*/  IMAD R29, R2, R29, R32 ;  /* 0x0000001d021d7224 */ /* 0x000fe200078e0220 */
[----:B------:R-:W-:Y:S01]  /*1d20*/  IABS R34, R30 ;  /* 0x0000001e00227213 */ /* 0x000fe20000000000 */
[----:B------:R-:W-:-:S04]  /*1d30*/  IMAD.HI.U32 R30, R3, R33, RZ ;  /* 0x00000021031e7227 */ /* 0x000fc800078e00ff */
[----:B------:R-:W-:Y:S02]  /*1d40*/  IMAD.MOV R30, RZ, RZ, -R30 ;  /* 0x000000ffff1e7224 */ /* 0x000fe400078e0a1e */
[--C-:B------:R-:W-:Y:S01]  /*1d50*/  @!P3 IMAD.IADD R27, R27, 0x1, -R2.reuse ;  /* 0x000000011b1bb824 */ /* 0x100fe200078e0a02 */
[C---:B------:R-:W-:Y:S01]  /*1d60*/  ISETP.GT.U32.AND P3, PT, R2.reuse, R29, PT ;  /* 0x0000001d0200720c */ /* 0x040fe20003f64070 */
[----:B------:R-:W-:Y:S02]  /*1d70*/  IMAD R30, R2, R30, R33 ;  /* 0x0000001e021e7224 */ /* 0x000fe400078e0221 */
[----:B------:R-:W-:Y:S02]  /*1d80*/  @!P1 IMAD.IADD R28, R28, 0x1, -R2 ;  /* 0x000000011c1c9824 */ /* 0x000fe400078e0a02 */
[----:B------:R-:W-:Y:S01]  /*1d90*/  IMAD.HI.U32 R32, R3, R35, RZ ;  /* 0x0000002303207227 */ /* 0x000fe200078e00ff */
[----:B------:R-:W-:-:S03]  /*1da0*/  ISETP.GT.U32.AND P1, PT, R2, R30, PT ;  /* 0x0000001e0200720c */ /* 0x000fc60003f24070 */
[----:B------:R-:W-:Y:S02]  /*1db0*/  IMAD.MOV R32, RZ, RZ, -R32 ;  /* 0x000000ffff207224 */ /* 0x000fe400078e0a20 */
[----:B------:R-:W-:-:S04]  /*1dc0*/  IMAD.HI.U32 R31, R3, R34, RZ ;  /* 0x00000022031f7227 */ /* 0x000fc800078e00ff */
[--C-:B------:R-:W-:Y:S02]  /*1dd0*/  @!P3 IMAD.IADD R29, R29, 0x1, -R2.reuse ;  /* 0x000000011d1db824 */ /* 0x100fe400078e0a02 */
[----:B------:R-:W-:Y:S01]  /*1de0*/  IMAD R32, R2, R32, R35 ;  /* 0x0000002002207224 */ /* 0x000fe200078e0223 */
[----:B------:R-:W-:Y:S01]  /*1df0*/  IABS R35, R40 ;  /* 0x0000002800237213 */ /* 0x000fe20000000000 */
[----:B------:R-:W-:Y:S01]  /*1e00*/  @!P1 IMAD.IADD R30, R30, 0x1, -R2 ;  /* 0x000000011e1e9824 */ /* 0x000fe200078e0a02 */
[----:B------:R-:W-:Y:S01]  /*1e10*/  ISETP.GT.U32.AND P3, PT, R2, R29, PT ;  /* 0x0000001d0200720c */ /* 0x000fe20003f64070 */
[----:B------:R-:W-:Y:S01]  /*1e20*/  @!P4 IMAD.MOV R27, RZ, RZ, -R27 ;  /* 0x000000ffff1bc224 */ /* 0x000fe200078e0a1b */
[----:B------:R-:W-:Y:S01]  /*1e30*/  ISETP.GE.AND P4, PT, R36, RZ, PT ;  /* 0x000000ff2400720c */ /* 0x000fe20003f86270 */
[----:B------:R-:W-:Y:S01]  /*1e40*/  IMAD.HI.U32 R33, R3, R35, RZ ;  /* 0x0000002303217227 */ /* 0x000fe200078e00ff */
[----:B------:R-:W-:Y:S02]  /*1e50*/  ISETP.GT.U32.AND P1, PT, R2, R30, PT ;  /* 0x0000001e0200720c */ /* 0x000fe40003f24070 */
[----:B------:R-:W-:Y:S01]  /*1e60*/  IABS R36, R41 ;  /* 0x0000002900247213 */ /* 0x000fe20000000000 */
[----:B------:R-:W-:-:S02]  /*1e70*/  IMAD.MOV R33, RZ, RZ, -R33 ;  /* 0x000000ffff217224 */ /* 0x000fc400078e0a21 */
[----:B------:R-:W-:Y:S02]  /*1e80*/  IMAD.MOV R31, RZ, RZ, -R31 ;  /* 0x000000ffff1f7224 */ /* 0x000fe400078e0a1f */
[C---:B------:R-:W-:Y:S02]  /*1e90*/  IMAD R33, R2.reuse, R33, R35 ;  /* 0x0000002102217224 */ /* 0x040fe400078e0223 */
[----:B------:R-:W-:Y:S01]  /*1ea0*/  @!P3 IMAD.IADD R29, R29, 0x1, -R2 ;  /* 0x000000011d1db824 */ /* 0x000fe200078e0a02 */
[C---:B------:R-:W-:Y:S01]  /*1eb0*/  ISETP.GT.U32.AND P3, PT, R2.reuse, R32, PT ;  /* 0x000000200200720c */ /* 0x040fe20003f64070 */
[----:B------:R-:W-:Y:S02]  /*1ec0*/  IMAD R31, R2, R31, R34 ;  /* 0x0000001f021f7224 */ /* 0x000fe400078e0222 */
[----:B------:R-:W-:Y:S01]  /*1ed0*/  @!P1 IADD3 R30, R30, -R2, RZ ;  /* 0x800000021e1e9210 */ /* 0x000fe20007ffe0ff */
[----:B------:R-:W-:Y:S01]  /*1ee0*/  IMAD.HI.U32 R34, R3, R36, RZ ;  /* 0x0000002403227227 */ /* 0x000fe200078e00ff */
[----:B------:R-:W-:-:S03]  /*1ef0*/  ISETP.GT.U32.AND P1, PT, R2, R33, PT ;  /* 0x000000210200720c */ /* 0x000fc60003f24070 */
[----:B------:R-:W-:Y:S01]  /*1f00*/  @!P6 IMAD.MOV R28, RZ, RZ, -R28 ;  /* 0x000000ffff1ce224 */ /* 0x000fe200078e0a1c */
[----:B------:R-:W-:Y:S01]  /*1f10*/  ISETP.GT.U32.AND P6, PT, R2, R31, PT ;  /* 0x0000001f0200720c */ /* 0x000fe20003fc4070 */
[----:B------:R-:W-:Y:S02]  /*1f20*/  IMAD.MOV R37, RZ, RZ, -R34 ;  /* 0x000000ffff257224 */ /* 0x000fe400078e0a22 */
[----:B------:R-:W-:-:S04]  /*1f30*/  IMAD.HI.U32 R35, R3, R38, RZ ;  /* 0x0000002603237227 */ /* 0x000fc800078e00ff */
[--C-:B------:R-:W-:Y:S02]  /*1f40*/  @!P3 IMAD.IADD R32, R32, 0x1, -R2.reuse ;  /* 0x000000012020b824 */ /* 0x100fe400078e0a02 */
[----:B------:R-:W-:Y:S02]  /*1f50*/  @!P1 IMAD.IADD R33, R33, 0x1, -R2 ;  /* 0x0000000121219824 */ /* 0x000fe400078e0a02 */
[C---:B------:R-:W-:Y:S01]  /*1f60*/  IMAD R34, R2.reuse, R37, R36 ;  /* 0x0000002502227224 */ /* 0x040fe200078e0224 */
[C---:B------:R-:W-:Y:S01]  /*1f70*/  ISETP.GT.U32.AND P3, PT, R2.reuse, R32, PT ;  /* 0x000000200200720c */ /* 0x040fe20003f64070 */
[----:B------:R-:W-:Y:S01]  /*1f80*/  IMAD.MOV.U32 R37, RZ, RZ, R39 ;  /* 0x000000ffff257224 */ /* 0x000fe200078e0027 */
[----:B------:R-:W-:Y:S01]  /*1f90*/  ISETP.GT.U32.AND P1, PT, R2, R33, PT ;  /* 0x000000210200720c */ /* 0x000fe20003f24070 */
[----:B------:R-:W-:Y:S02]  /*1fa0*/  IMAD.MOV R35, RZ, RZ, -R35 ;  /* 0x000000ffff237224 */ /* 0x000fe400078e0a23 */
[----:B------:R-:W-:-:S04]  /*1fb0*/  IMAD.HI.U32 R36, R3, R37, RZ ;  /* 0x0000002503247227 */ /* 0x000fc800078e00ff */
[----:B------:R-:W-:Y:S02]  /*1fc0*/  IMAD R35, R2, R35, R38 ;  /* 0x0000002302237224 */ /* 0x000fe400078e0226 */
[----:B------:R-:W-:Y:S02]  /*1fd0*/  IMAD.MOV R36, RZ, RZ, -R36 ;  /* 0x000000ffff247224 */ /* 0x000fe400078e0a24 */
[--C-:B------:R-:W-:Y:S02]  /*1fe0*/  @!P6 IMAD.IADD R31, R31, 0x1, -R2.reuse ;  /* 0x000000011f1fe824 */ /* 0x100fe400078e0a02 */
[--C-:B------:R-:W-:Y:S01]  /*1ff0*/  @!P3 IMAD.IADD R32, R32, 0x1, -R2.reuse ;  /* 0x000000012020b824 */ /* 0x100fe200078e0a02 */
[C---:B------:R-:W-:Y:S01]  /*2000*/  ISETP.GT.U32.AND P3, PT, R2.reuse, R35, PT ;  /* 0x000000230200720c */ /* 0x040fe20003f64070 */
[C---:B------:R-:W-:Y:S01]  /*2010*/  IMAD R36, R2.reuse, R36, R37 ;  /* 0x0000002402247224 */ /* 0x040fe200078e0225 */
[----:B------:R-:W-:Y:S01]  /*2020*/  ISETP.GT.U32.AND P6, PT, R2, R31, PT ;  /* 0x0000001f0200720c */ /* 0x000fe20003fc4070 */
[----:B------:R-:W-:Y:S01]  /*2030*/  @!P2 IMAD.MOV R29, RZ, RZ, -R29 ;  /* 0x000000ffff1da224 */ /* 0x000fe200078e0a1d */
[----:B------:R-:W-:Y:S01]  /*2040*/  ISETP.GE.AND P2, PT, R40, RZ, PT ;  /* 0x000000ff2800720c */ /* 0x000fe20003f46270 */
[----:B------:R-:W-:Y:S01]  /*2050*/  @!P1 IMAD.IADD R33, R33, 0x1, -R2 ;  /* 0x0000000121219824 */ /* 0x000fe200078e0a02 */
[----:B------:R-:W-:Y:S01]  /*2060*/  ISETP.GT.U32.AND P1, PT, R2, R36, PT ;  /* 0x000000240200720c */ /* 0x000fe20003f24070 */
[----:B------:R-:W-:-:S02]  /*2070*/  VIADD R40, R129, 0x1e ;  /* 0x0000001e81287836 */ /* 0x000fc40000000000 */
[----:B------:R-:W-:Y:S01]  /*2080*/  @!P0 IMAD.MOV R30, RZ, RZ, -R30 ;  /* 0x000000ffff1e8224 */ /* 0x000fe200078e0a1e */
[----:B------:R-:W-:Y:S01]  /*2090*/  ISETP.GE.AND P0, PT, R41, RZ, PT ;  /* 0x000000ff2900720c */ /* 0x000fe20003f06270 */
[----:B------:R-:W-:Y:S01]  /*20a0*/  VIADD R41, R129, 0x1d ;  /* 0x0000001d81297836 */ /* 0x000fe20000000000 */
[----:B------:R-:W-:Y:S01]  /*20b0*/  IABS R38, R40 ;  /* 0x0000002800267213 */ /* 0x000fe20000000000 */
[--C-:B------:R-:W-:Y:S02]  /*20c0*/  @!P3 IMAD.IADD R35, R35, 0x1, -R2.reuse ;  /* 0x000000012323b824 */ /* 0x100fe400078e0a02 */
[--C-:B------:R-:W-:Y:S01]  /*20d0*/  @!P6 IMAD.IADD R31, R31, 0x1, -R2.reuse ;  /* 0x000000011f1fe824 */ /* 0x100fe200078e0a02 */
[C---:B------:R-:W-:Y:S01]  /*20e0*/  ISETP.GT.U32.AND P6, PT, R2.reuse, R34, PT ;  /* 0x000000220200720c */ /* 0x040fe20003fc4070 */
[----:B------:R-:W-:Y:S01]  /*20f0*/  IMAD.HI.U32 R37, R3, R38, RZ ;  /* 0x0000002603257227 */ /* 0x000fe200078e00ff */
[----:B------:R-:W-:Y:S02]  /*2100*/  IABS R39, R41 ;  /* 0x0000002900277213 */ /* 0x000fe40000000000 */
[----:B------:R-:W-:Y:S01]  /*2110*/  ISETP.GT.U32.AND P3, PT, R2, R35, PT ;  /* 0x000000230200720c */ /* 0x000fe20003f64070 */
[----:B------:R-:W-:-:S02]  /*2120*/  @!P1 IMAD.IADD R36, R36, 0x1, -R2 ;  /* 0x0000000124249824 */ /* 0x000fc400078e0a02 */
[----:B------:R-:W-:Y:S02]  /*2130*/  IMAD.MOV R37, RZ, RZ, -R37 ;  /* 0x000000ffff257224 */ /* 0x000fe400078e0a25 */
[----:B------:R-:W-:Y:S01]  /*2140*/  @!P4 IMAD.MOV R32, RZ, RZ, -R32 ;  /* 0x000000ffff20c224 */ /* 0x000fe200078e0a20 */
[C---:B------:R-:W-:Y:S01]  /*2150*/  ISETP.GT.U32.AND P1, PT, R2.reuse, R36, PT ;  /* 0x000000240200720c */ /* 0x040fe20003f24070 */
[----:B------:R-:W-:Y:S01]  /*2160*/  IMAD R38, R2, R37, R38 ;  /* 0x0000002502267224 */ /* 0x000fe200078e0226 */
[----:B------:R-:W-:Y:S01]  /*2170*/  ISETP.GE.AND P4, PT, R56, RZ, PT ;  /* 0x000000ff3800720c */ /* 0x000fe20003f86270 */
[----:B------:R-:W-:Y:S01]  /*2180*/  IMAD.HI.U32 R37, R3, R39, RZ ;  /* 0x0000002703257227 */ /* 0x000fe200078e00ff */
[----:B------:R-:W-:-:S03]  /*2190*/  IABS R56, R62 ;  /* 0x0000003e00387213 */ /* 0x000fc60000000000 */
[----:B------:R-:W-:Y:S02]  /*21a0*/  IMAD.MOV R37, RZ, RZ, -R37 ;  /* 0x000000ffff257224 */ /* 0x000fe400078e0a25 */
[--C-:B------:R-:W-:Y:S02]  /*21b0*/  @!P6 IMAD.IADD R34, R34, 0x1, -R2.reuse ;  /* 0x000000012222e824 */ /* 0x100fe400078e0a02 */
[--C-:B------:R-:W-:Y:S01]  /*21c0*/  @!P3 IMAD.IADD R35, R35, 0x1, -R2.reuse ;  /* 0x000000012323b824 */ /* 0x100fe200078e0a02 */
[C---:B------:R-:W-:Y:S01]  /*21d0*/  ISETP.GT.U32.AND P3, PT, R2.reuse, R38, PT ;  /* 0x000000260200720c */ /* 0x040fe20003f64070 */
[C---:B------:R-:W-:Y:S01]  /*21e0*/  IMAD R37, R2.reuse, R37, R39 ;  /* 0x0000002502257224 */ /* 0x040fe200078e0227 */
[----:B------:R-:W-:Y:S01]  /*21f0*/  ISETP.GT.U32.AND P6, PT, R2, R34, PT ;  /* 0x000000220200720c */ /* 0x000fe20003fc4070 */
[----:B------:R-:W-:Y:S02]  /*2200*/  @!P1 IMAD.IADD R36, R36, 0x1, -R2 ;  /* 0x0000000124249824 */ /* 0x000fe400078e0a02 */
[----:B------:R-:W-:Y:S01]  /*2210*/  @!P5 IMAD.MOV R31, RZ, RZ, -R31 ;  /* 0x000000ffff1fd224 */ /* 0x000fe200078e0a1f */
[----:B------:R-:W-:Y:S01]  /*2220*/  ISETP.GT.U32.AND P1, PT, R2, R37, PT ;  /* 0x000000250200720c */ /* 0x000fe20003f24070 */
[----:B------:R-:W-:Y:S01]  /*2230*/  @!P2 IMAD.MOV R33, RZ, RZ, -R33 ;  /* 0x000000ffff21a224 */ /* 0x000fe200078e0a21 */
[----:B------:R-:W-:Y:S01]  /*2240*/  ISETP.GE.AND P5, PT, R55, RZ, PT ;  /* 0x000000ff3700720c */ /* 0x000fe20003fa6270 */
[----:B------:R-:W-:Y:S01]  /*2250*/  @!P4 IMAD.MOV R36, RZ, RZ, -R36 ;  /* 0x000000ffff24c224 */ /* 0x000fe200078e0a24 */
[----:B------:R-:W-:Y:S01]  /*2260*/  IABS R55, R61 ;  /* 0x0000003d00377213 */ /* 0x000fe20000000000 */
[----:B------:R-:W-:-:S02]  /*2270*/  VIADD R68, R129, 0x14 ;  /* 0x0000001481447836 */ /* 0x000fc40000000000 */
[--C-:B------:R-:W-:Y:S01]  /*2280*/  @!P3 IMAD.IADD R38, R38, 0x1, -R2.reuse ;  /* 0x000000012626b824 */ /* 0x100fe200078e0a02 */
[----:B------:R-:W-:Y:S01]  /*2290*/  ISETP.GE.AND P3, PT, R41, RZ, PT ;  /* 0x000000ff2900720c */ /* 0x000fe20003f66270 */
[----:B------:R-:W-:Y:S01]  /*22a0*/  @!P6 IMAD.IADD R34, R34, 0x1, -R2 ;  /* 0x000000012222e824 */ /* 0x000fe200078e0a02 */
[----:B------:R-:W-:Y:S01]  /*22b0*/  ISETP.GE.AND P6, PT, R40, RZ, PT ;  /* 0x000000ff2800720c */ /* 0x000fe20003fc6270 */
[----:B------:R-:W-:-:S04]  /*22c0*/  IMAD.HI.U32 R40, R3, R56, RZ ;  /* 0x0000003803287227 */ /* 0x000fc800078e00ff */
[----:B------:R-:W-:Y:S01]  /*22d0*/  @!P1 IMAD.IADD R37, R37, 0x1, -R2 ;  /* 0x0000000125259824 */ /* 0x000fe200078e0a02 */
[----:B------:R-:W-:Y:S01]  /*22e0*/  ISETP.GT.U32.AND P1, PT, R2, R38, PT ;  /* 0x000000260200720c */ /* 0x000fe20003f24070 */
[----:B------:R-:W-:-:S03]  /*22f0*/  IMAD.HI.U32 R41, R3, R58, RZ ;  /* 0x0000003a03297227 */ /* 0x000fc600078e00ff */
[----:B------:R-:W-:Y:S01]  /*2300*/  ISETP.GT.U32.AND P2, PT, R2, R37, PT ;  /* 0x000000250200720c */ /* 0x000fe20003f44070 */
[----:B------:R-:W-:Y:S02]  /*2310*/  IMAD.MOV R57, RZ, RZ, -R40 ;  /* 0x000000ffff397224 */ /* 0x000fe400078e0a28 */
[----:B------:R-:W-:Y:S02]  /*2320*/  IMAD.MOV R41, RZ, RZ, -R41 ;  /* 0x000000ffff297224 */ /* 0x000fe400078e0a29 */
[----:B------:R-:W-:-:S04]  /*2330*/  IMAD.HI.U32 R39, R3, R55, RZ ;  /* 0x0000003703277227 */ /* 0x000fc800078e00ff */
[C---:B------:R-:W-:Y:S02]  /*2340*/  IMAD R40, R2.reuse, R57, R56 ;  /* 0x0000003902287224 */ /* 0x040fe400078e0238 */
[C---:B------:R-:W-:Y:S02]  /*2350*/  IMAD R41, R2.reuse, R41, R58 ;  /* 0x0000002902297224 */ /* 0x040fe400078e023a */
[----:B------:R-:W-:Y:S01]  /*2360*/  IMAD.MOV R39, RZ, RZ, -R39 ;  /* 0x000000ffff277224 */ /* 0x000fe200078e0a27 */
[----:B------:R-:W-:Y:S01]  /*2370*/  ISETP.GT.U32.AND P4, PT, R2, R40, PT ;  /* 0x000000280200720c */ /* 0x000fe20003f84070 */
[----:B------:R-:W-:Y:S02]  /*2380*/  IMAD.MOV.U32 R56, RZ, RZ, R60 ;  /* 0x000000ffff387224 */ /* 0x000fe400078e003c */
[----:B------:R-:W-:Y:S01]  /*2390*/  @!P1 IMAD.IADD R38, R38, 0x1, -R2 ;  /* 0x0000000126269824 */ /* 0x000fe200078e0a02 */
[C---:B------:R-:W-:Y:S01]  /*23a0*/  ISETP.GT.U32.AND P1, PT, R2.reuse, R41, PT ;  /* 0x000000290200720c */ /* 0x040fe20003f24070 */
[----:B------:R-:W-:-:S02]  /*23b0*/  IMAD R39, R2, R39, R55 ;  /* 0x0000002702277224 */ /* 0x000fc400078e0237 */
[----:B------:R-:W-:Y:S02]  /*23c0*/  VIADD R58, R129, 0x18 ;  /* 0x00000018813a7836 */ /* 0x000fe40000000000 */
[----:B------:R-:W-:-:S03]  /*23d0*/  IMAD.HI.U32 R55, R3, R56, RZ ;  /* 0x0000003803377227 */ /* 0x000fc600078e00ff */
[----:B------:R-:W-:Y:S01]  /*23e0*/  IABS R57, R58 ;  /* 0x0000003a00397213 */ /* 0x000fe20000000000 */
[----:B------:R-:W-:Y:S01]  /*23f0*/  @!P0 IMAD.MOV R34, RZ, RZ, -R34 ;  /* 0x000000ffff228224 */ /* 0x000fe200078e0a22 */
[----:B------:R-:W-:Y:S01]  /*2400*/  ISETP.GT.U32.AND P0, PT, R2, R39, PT ;  /* 0x000000270200720c */ /* 0x000fe20003f04070 */
[----:B------:R-:W-:Y:S02]  /*2410*/  IMAD.MOV R55, RZ, RZ, -R55 ;  /* 0x000000ffff377224 */ /* 0x000fe400078e0a37 */
[----:B------:R-:W-:Y:S01]  /*2420*/  @!P2 IMAD.IADD R37, R37, 0x1, -R2 ;  /* 0x000000012525a824 */ /* 0x000fe200078e0a02 */
[----:B------:R-:W-:Y:S01]  /*2430*/  ISETP.GE.AND P2, PT, R62, RZ, PT ;  /* 0x000000ff3e00720c */ /* 0x000fe20003f46270 */
[----:B------:R-:W-:Y:S01]  /*2440*/  IMAD R56, R2, R55, R56 ;  /* 0x0000003702387224 */ /* 0x000fe200078e0238 */
[----:B------:R-:W-:Y:S01]  /*2450*/  IADD3 R62, R129, 0x17, RZ ;  /* 0x00000017813e7810 */ /* 0x000fe20007ffe0ff */
[----:B------:R-:W-:Y:S02]  /*2460*/  @!P4 IMAD.IADD R40, R40, 0x1, -R2 ;  /* 0x000000012828c824 */ /* 0x000fe400078e0a02 */
[----:B------:R-:W-:Y:S01]  /*2470*/  IMAD.HI.U32 R55, R3, R57, RZ ;  /* 0x0000003903377227 */ /* 0x000fe200078e00ff */
[----:B------:R-:W-:-:S03]  /*2480*/  IABS R60, R62 ;  /* 0x0000003e003c7213 */ /* 0x000fc60000000000 */
[----:B------:R-:W-:Y:S02]  /*2490*/  @!P1 IMAD.IADD R41, R41, 0x1, -R2 ;  /* 0x0000000129299824 */ /* 0x000fe400078e0a02 */
[----:B------:R-:W-:Y:S01]  /*24a0*/  @!P6 IMAD.MOV R38, RZ, RZ, -R38 ;  /* 0x000000ffff26e224 */ /* 0x000fe200078e0a26 */
[C---:B------:R-:W-:Y:S01]  /*24b0*/  ISETP.GT.U32.AND P6, PT, R2.reuse, R40, PT ;  /* 0x000000280200720c */ /* 0x040fe20003fc4070 */
[----:B------:R-:W-:Y:S01]  /*24c0*/  IMAD.MOV R55, RZ, RZ, -R55 ;  /* 0x000000ffff377224 */ /* 0x000fe200078e0a37 */
[C---:B------:R-:W-:Y:S01]  /*24d0*/  ISETP.GT.U32.AND P1, PT, R2.reuse, R41, PT ;  /* 0x000000290200720c */ /* 0x040fe20003f24070 */
[----:B------:R-:W-:Y:S01]  /*24e0*/  @!P0 IMAD.IADD R39, R39, 0x1, -R2 ;  /* 0x0000000127278824 */ /* 0x000fe200078e0a02 */
[----:B------:R-:W-:Y:S01]  /*24f0*/  ISETP.GE.AND P0, PT, R63, RZ, PT ;  /* 0x000000ff3f00720c */ /* 0x000fe20003f06270 */
[C---:B------:R-:W-:Y:S02]  /*2500*/  IMAD R55, R2.reuse, R55, R57 ;  /* 0x0000003702377224 */ /* 0x040fe400078e0239 */
[----:B------:R-:W-:Y:S01]  /*2510*/  IMAD.HI.U32 R57, R3, R60, RZ ;  /* 0x0000003c03397227 */ /* 0x000fe200078e00ff */
[----:B------:R-:W-:-:S03]  /*2520*/  ISETP.GT.U32.AND P4, PT, R2, R39, PT ;  /* 0x000000270200720c */ /* 0x000fc60003f84070 */
[----:B------:R-:W-:Y:S01]  /*2530*/  @!P3 IMAD.MOV R37, RZ, RZ, -R37 ;  /* 0x000000ffff25b224 */ /* 0x000fe200078e0a25 */
[----:B------:R-:W-:Y:S01]  /*2540*/  ISETP.GT.U32.AND P3, PT, R2, R56, PT ;  /* 0x000000380200720c */ /* 0x000fe20003f64070 */
[----:B------:R-:W-:Y:S02]  /*2550*/  IMAD.MOV R57, RZ, RZ, -R57 ;  /* 0x000000ffff397224 */ /* 0x000fe400078e0a39 */
[----:B------:R-:W-:Y:S01]  /*2560*/  @!P5 IMAD.MOV R35, RZ, RZ, -R35 ;  /* 0x000000ffff23d224 */ /* 0x000fe200078e0a23 */
[----:B------:R-:W-:Y:S01]  /*2570*/  ISETP.GE.AND P5, PT, R61, RZ, PT ;  /* 0x000000ff3d00720c */ /* 0x000fe20003fa6270 */
[----:B------:R-:W-:Y:S01]  /*2580*/  @!P6 IMAD.IADD R40, R40, 0x1, -R2 ;  /* 0x000000012828e824 */ /* 0x000fe200078e0a02 */
[----:B------:R-:W-:Y:S01]  /*2590*/  IABS R61, R65 ;  /* 0x00000041003d7213 */ /* 0x000fe20000000000 */
[----:B------:R-:W-:Y:S01]  /*25a0*/  IMAD R57, R2, R57, R60 ;  /* 0x0000003902397224 */ /* 0x000fe200078e023c */
[----:B------:R-:W-:Y:S01]  /*25b0*/  ISETP.GE.AND P6, PT, R58, RZ, PT ;  /* 0x000000ff3a00720c */ /* 0x000fe20003fc6270 */
[----:B------:R-:W-:Y:S01]  /*25c0*/  @!P1 IMAD.IADD R41, R41, 0x1, -R2 ;  /* 0x0000000129299824 */ /* 0x000fe200078e0a02 */
[C---:B------:R-:W-:Y:S01]  /*25d0*/  ISETP.GT.U32.AND P1, PT, R2.reuse, R55, PT ;  /* 0x000000370200720c */ /* 0x040fe20003f24070 */
[----:B------:R-:W-:Y:S01]  /*25e0*/  @!P2 IMAD.MOV R40, RZ, RZ, -R40 ;  /* 0x000000ffff28a224 */ /* 0x000fe200078e0a28 */
[----:B------:R-:W-:Y:S01]  /*25f0*/  ISETP.GT.U32.AND P2, PT, R2, R57, PT ;  /* 0x000000390200720c */ /* 0x000fe20003f44070 */
[--C-:B------:R-:W-:Y:S01]  /*2600*/  @!P4 IMAD.IADD R39, R39, 0x1, -R2.reuse ;  /* 0x000000012727c824 */ /* 0x100fe200078e0a02 */
[----:B------:R-:W-:Y:S01]  /*2610*/  ISETP.GE.AND P4, PT, R64, RZ, PT ;  /* 0x000000ff4000720c */ /* 0x000fe20003f86270 */
[----:B------:R-:W-:Y:S01]  /*2620*/  @!P3 IMAD.IADD R56, R56, 0x1, -R2 ;  /* 0x000000013838b824 */ /* 0x000fe200078e0a02 */
[----:B------:R-:W-:Y:S01]  /*2630*/  ISETP.GE.AND P3, PT, R62, RZ, PT ;  /* 0x000000ff3e00720c */ /* 0x000fe20003f66270 */
[----:B------:R-:W-:Y:S01]  /*2640*/  @!P5 IMAD.MOV R39, RZ, RZ, -R39 ;  /* 0x000000ffff27d224 */ /* 0x000fe200078e0a27 */
[----:B------:R-:W-:Y:S01]  /*2650*/  IABS R62, R66 ;  /* 0x00000042003e7213 */ /* 0x000fe20000000000 */
[----:B------:R-:W-:Y:S01]  /*2660*/  IMAD.HI.U32 R58, R3, R61, RZ ;  /* 0x0000003d033a7227 */ /* 0x000fe200078e00ff */
[----:B------:R-:W-:-:S02]  /*2670*/  ISETP.GT.U32.AND P5, PT, R2, R56, PT ;  /* 0x000000380200720c */ /* 0x000fc40003fa4070 */
[----:B------:R-:W-:Y:S01]  /*2680*/  IABS R64, R68 ;  /* 0x0000004400407213 */ /* 0x000fe20000000000 */
[--C-:B------:R-:W-:Y:S02]  /*2690*/  @!P1 IMAD.IADD R55, R55, 0x1, -R2.reuse ;  /* 0x0000000137379824 */ /* 0x100fe400078e0a02 */
[----:B------:R-:W-:Y:S02]  /*26a0*/  @!P2 IMAD.IADD R57, R57, 0x1, -R2 ;  /* 0x000000013939a824 */ /* 0x000fe400078e0a02 */
[----:B------:R-:W-:Y:S01]  /*26b0*/  IMAD.MOV R58, RZ, RZ, -R58 ;  /* 0x000000ffff3a7224 */ /* 0x000fe200078e0a3a */
[C---:B------:R-:W-:Y:S01]  /*26c0*/  ISETP.GT.U32.AND P1, PT, R2.reuse, R55, PT ;  /* 0x000000370200720c */ /* 0x040fe20003f24070 */
[----:B------:R-:W-:Y:S01]  /*26d0*/  IMAD.HI.U32 R60, R3, R62, RZ ;  /* 0x0000003e033c7227 */ /* 0x000fe200078e00ff */
[----:B------:R-:W-:-:S03]  /*26e0*/  ISETP.GT.U32.AND P2, PT, R2, R57, PT ;  /* 0x000000390200720c */ /* 0x000fc60003f44070 */
[----:B------:R-:W-:Y:S02]  /*26f0*/  IMAD R58, R2, R58, R61 ;  /* 0x0000003a023a7224 */ /* 0x000fe400078e023d */
[----:B------:R-:W-:-:S04]  /*2700*/  IMAD.HI.U32 R61, R3, R64, RZ ;  /* 0x00000040033d7227 */ /* 0x000fc800078e00ff */
[----:B------:R-:W-:Y:S01]  /*2710*/  @!P5 IMAD.IADD R56, R56, 0x1, -R2 ;  /* 0x000000013838d824 */ /* 0x000fe200078e0a02 */
[----:B------:R-:W-:Y:S01]  /*2720*/  ISETP.GE.AND P5, PT, R65, RZ, PT ;  /* 0x000000ff4100720c */ /* 0x000fe20003fa6270 */
[----:B------:R-:W-:Y:S01]  /*2730*/  IMAD.MOV R63, RZ, RZ, -R60 ;  /* 0x000000ffff3f7224 */ /* 0x000fe200078e0a3c */
[----:B------:R-:W-:Y:S01]  /*2740*/  @!P1 IADD3 R55, R55, -R2, RZ ;  /* 0x8000000237379210 */ /* 0x000fe20007ffe0ff */
[----:B------:R-:W-:Y:S01]  /*2750*/  IMAD.MOV R65, RZ, RZ, -R61 ;  /* 0x000000ffff417224 */ /* 0x000fe200078e0a3d */
[----:B------:R-:W-:Y:S01]  /*2760*/  ISETP.GE.AND P1, PT, R66, RZ, PT ;  /* 0x000000ff4200720c */ /* 0x000fe20003f26270 */
[C---:B------:R-:W-:Y:S02]  /*2770*/  IMAD R61, R2.reuse, R63, R62 ;  /* 0x0000003f023d7224 */ /* 0x040fe400078e023e */
[C---:B------:R-:W-:Y:S02]  /*2780*/  IMAD R63, R2.reuse, R65, R64 ;  /* 0x00000041023f7224 */ /* 0x040fe400078e0240 */
[----:B------:R-:W-:Y:S01]  /*2790*/  @!P0 IMAD.MOV R41, RZ, RZ, -R41 ;  /* 0x000000ffff298224 */ /* 0x000fe200078e0a29 */
[C---:B------:R-:W-:Y:S01]  /*27a0*/  ISETP.GT.U32.AND P0, PT, R2.reuse, R58, PT ;  /* 0x0000003a0200720c */ /* 0x040fe20003f04070 */
[----:B------:R-:W-:Y:S01]  /*27b0*/  @!P2 IMAD.IADD R57, R57, 0x1, -R2 ;  /* 0x000000013939a824 */ /* 0x000fe200078e0a02 */
[----:B------:R-:W-:Y:S01]  /*27c0*/  ISETP.GT.U32.AND P2, PT, R2, R63, PT ;  /* 0x0000003f0200720c */ /* 0x000fe20003f44070 */
[----:B------:R-:W-:-:S02]  /*27d0*/  VIADD R66, R129, 0x13 ;  /* 0x0000001381427836 */ /* 0x000fc40000000000 */
[C---:B------:R-:W-:Y:S02]  /*27e0*/  VIADD R64, R129.reuse, 0x11 ;  /* 0x0000001181407836 */ /* 0x040fe40000000000 */
[----:B------:R-:W-:Y:S01]  /*27f0*/  @!P4 IMAD.MOV R56, RZ, RZ, -R56 ;  /* 0x000000ffff38c224 */ /* 0x000fe200078e0a38 */
[----:B------:R-:W-:Y:S01]  /*2800*/  IABS R65, R66 ;  /* 0x0000004200417213 */ /* 0x000fe20000000000 */
[----:B------:R-:W-:Y:S01]  /*2810*/  VIADD R70, R129, 0x12 ;  /* 0x0000001281467836 */ /* 0x000fe20000000000 */
[----:B------:R-:W-:Y:S01]  /*2820*/  IABS R69, R64 ;  /* 0x0000004000457213 */ /* 0x000fe20000000000 */
[----:B------:R-:W-:Y:S01]  /*2830*/  @!P6 IMAD.MOV R55, RZ, RZ, -R55 ;  /* 0x000000ffff37e224 */ /* 0x000fe200078e0a37 */
[----:B------:R-:W-:Y:S01]  /*2840*/  ISETP.GT.U32.AND P4, PT, R2, R61, PT ;  /* 0x0000003d0200720c */ /* 0x000fe20003f84070 */
[----:B------:R-:W-:Y:S01]  /*2850*/  IMAD.HI.U32 R60, R3, R65, RZ ;  /* 0x00000041033c7227 */ /* 0x000fe200078e00ff */
[----:B------:R-:W-:Y:S02]  /*2860*/  IABS R67, R70 ;  /* 0x0000004600437213 */ /* 0x000fe40000000000 */
[----:B------:R-:W-:Y:S01]  /*2870*/  ISETP.GE.AND P6, PT, R68, RZ, PT ;  /* 0x000000ff4400720c */ /* 0x000fe20003fc6270 */
[----:B------:R-:W-:-:S02]  /*2880*/  @!P0 IMAD.IADD R58, R58, 0x1, -R2 ;  /* 0x000000013a3a8824 */ /* 0x000fc400078e0a02 */
[----:B------:R-:W-:Y:S02]  /*2890*/  @!P2 IMAD.IADD R63, R63, 0x1, -R2 ;  /* 0x000000013f3fa824 */ /* 0x000fe400078e0a02 */
[----:B------:R-:W-:Y:S01]  /*28a0*/  IMAD.MOV R60, RZ, RZ, -R60 ;  /* 0x000000ffff3c7224 */ /* 0x000fe200078e0a3c */
[C---:B------:R-:W-:Y:S01]  /*28b0*/  ISETP.GT.U32.AND P0, PT, R2.reuse, R58, PT ;  /* 0x0000003a0200720c */ /* 0x040fe20003f04070 */
[----:B------:R-:W-:Y:S01]  /*28c0*/  IMAD.HI.U32 R62, R3, R67, RZ ;  /* 0x00000043033e7227 */ /* 0x000fe200078e00ff */
[----:B------:R-:W-:-:S03]  /*28d0*/  ISETP.GT.U32.AND P2, PT, R2, R63, PT ;  /* 0x0000003f0200720c */ /* 0x000fc60003f44070 */
[----:B------:R-:W-:Y:S02]  /*28e0*/  IMAD R65, R2, R60, R65 ;  /* 0x0000003c02417224 */ /* 0x000fe400078e0241 */
[----:B------:R-:W-:-:S04]  /*28f0*/  IMAD.HI.U32 R60, R3, R69, RZ ;  /* 0x00000045033c7227 */ /* 0x000fc800078e00ff */
[----:B------:R-:W-:Y:S02]  /*2900*/  IMAD.MOV R60, RZ, RZ, -R60 ;  /* 0x000000ffff3c7224 */ /* 0x000fe400078e0a3c */
[--C-:B------:R-:W-:Y:S01]  /*2910*/  @!P0 IMAD.IADD R58, R58, 0x1, -R2.reuse ;  /* 0x000000013a3a8824 */ /* 0x100fe200078e0a02 */
[----:B------:R-:W-:Y:S01]  /*2920*/  ISETP.GE.AND P0, PT, R66, RZ, PT ;  /* 0x000000ff4200720c */ /* 0x000fe20003f06270 */
[C---:B------:R-:W-:Y:S02]  /*2930*/  IMAD R69, R2.reuse, R60, R69 ;  /* 0x0000003c02457224 */ /* 0x040fe400078e0245 */
[--C-:B------:R-:W-:Y:S02]  /*2940*/  @!P2 IMAD.IADD R63, R63, 0x1, -R2.reuse ;  /* 0x000000013f3fa824 */ /* 0x100fe400078e0a02 */
[----:B------:R-:W-:Y:S01]  /*2950*/  VIADD R66, R129, 0x10 ;  /* 0x0000001081427836 */ /* 0x000fe20000000000 */
[----:B------:R-:W-:Y:S01]  /*2960*/  ISETP.GT.U32.AND P2, PT, R2, R69, PT ;  /* 0x000000450200720c */ /* 0x000fe20003f44070 */
[----:B------:R-:W-:-:S02]  /*2970*/  @!P4 IMAD.IADD R61, R61, 0x1, -R2 ;  /* 0x000000013d3dc824 */ /* 0x000fc400078e0a02 */
[----:B------:R-:W-:Y:S01]  /*2980*/  VIADD R68, R129, 0xf ;  /* 0x0000000f81447836 */ /* 0x000fe20000000000 */
[----:B------:R-:W-:Y:S01]  /*2990*/  IABS R71, R66 ;  /* 0x0000004200477213 */ /* 0x000fe20000000000 */
[----:B------:R-:W-:Y:S01]  /*29a0*/  IMAD.MOV R62, RZ, RZ, -R62 ;  /* 0x000000ffff3e7224 */ /* 0x000fe200078e0a3e */
[----:B------:R-:W-:Y:S01]  /*29b0*/  ISETP.GT.U32.AND P4, PT, R2, R61, PT ;  /* 0x0000003d0200720c */ /* 0x000fe20003f84070 */
[----:B------:R-:W-:Y:S01]  /*29c0*/  @!P5 IMAD.MOV R58, RZ, RZ, -R58 ;  /* 0x000000ffff3ad224 */ /* 0x000fe200078e0a3a */
[----:B------:R-:W-:Y:S01]  /*29d0*/  IABS R73, R68 ;  /* 0x0000004400497213 */ /* 0x000fe20000000000 */
[----:B------:R-:W-:Y:S01]  /*29e0*/  IMAD.HI.U32 R60, R3, R71, RZ ;  /* 0x00000047033c7227 */ /* 0x000fe200078e00ff */
[----:B------:R-:W-:Y:S02]  /*29f0*/  ISETP.GE.AND P5, PT, R70, RZ, PT ;  /* 0x000000ff4600720c */ /* 0x000fe40003fa6270 */
[----:B------:R-:W-:Y:S01]  /*2a00*/  IADD3 R70, R129, 0xe, RZ ;  /* 0x0000000e81467810 */ /* 0x000fe20007ffe0ff */
[----:B------:R-:W-:-:S02]  /*2a10*/  @!P2 IMAD.IADD R69, R69, 0x1, -R2 ;  /* 0x000000014545a824 */ /* 0x000fc400078e0a02 */
[----:B------:R-:W-:Y:S01]  /*2a20*/  IMAD.MOV R60, RZ, RZ, -R60 ;  /* 0x000000ffff3c7224 */ /* 0x000fe200078e0a3c */
[----:B------:R-:W-:Y:S01]  /*2a30*/  IABS R75, R70 ;  /* 0x00000046004b7213 */ /* 0x000fe20000000000 */
[C---:B------:R-:W-:Y:S01]  /*2a40*/  IMAD R67, R2.reuse, R62, R67 ;  /* 0x0000003e02437224 */ /* 0x040fe200078e0243 */
[C---:B------:R-:W-:Y:S01]  /*2a50*/  ISETP.GT.U32.AND P2, PT, R2.reuse, R69, PT ;  /* 0x000000450200720c */ /* 0x040fe20003f44070 */
[----:B------:R-:W-:Y:S02]  /*2a60*/  IMAD R71, R2, R60, R71 ;  /* 0x0000003c02477224 */ /* 0x000fe400078e0247 */
[----:B------:R-:W-:-:S04]  /*2a70*/  IMAD.HI.U32 R60, R3, R73, RZ ;  /* 0x00000049033c7227 */ /* 0x000fc800078e00ff */
[----:B------:R-:W-:Y:S01]  /*2a80*/  @!P4 IMAD.IADD R61, R61, 0x1, -R2 ;  /* 0x000000013d3dc824 */ /* 0x000fe200078e0a02 */
[----:B------:R-:W-:Y:S01]  /*2a90*/  ISETP.GT.U32.AND P4, PT, R2, R67, PT ;  /* 0x000000430200720c */ /* 0x000fe20003f84070 */
[----:B------:R-:W-:Y:S02]  /*2aa0*/  IMAD.MOV R60, RZ, RZ, -R60 ;  /* 0x000000ffff3c7224 */ /* 0x000fe400078e0a3c */
[----:B------:R-:W-:-:S04]  /*2ab0*/  IMAD.HI.U32 R62, R3, R75, RZ ;  /* 0x0000004b033e7227 */ /* 0x000fc800078e00ff */
[C---:B------:R-:W-:Y:S02]  /*2ac0*/  IMAD R73, R2.reuse, R60, R73 ;  /* 0x0000003c02497224 */ /* 0x040fe400078e0249 */
[--C-:B------:R-:W-:Y:S02]  /*2ad0*/  @!P2 IMAD.IADD R69, R69, 0x1, -R2.reuse ;  /* 0x000000014545a824 */ /* 0x100fe400078e0a02 */
[----:B------:R-:W-:Y:S01]  /*2ae0*/  @!P3 IMAD.MOV R57, RZ, RZ, -R57 ;  /* 0x000000ffff39b224 */ /* 0x000fe200078e0a39 */
[----:B------:R-:W-:Y:S01]  /*2af0*/  ISETP.GT.U32.AND P2, PT, R2, R73, PT ;  /* 0x000000490200720c */ /* 0x000fe20003f44070 */
[----:B------:R-:W-:Y:S01]  /*2b00*/  @!P4 IMAD.IADD R67, R67, 0x1, -R2 ;  /* 0x000000014343c824 */ /* 0x000fe200078e0a02 */
[----:B------:R-:W-:Y:S01]  /*2b10*/  ISETP.GE.AND P4, PT, R64, RZ, PT ;  /* 0x000000ff4000720c */ /* 0x000fe20003f86270 */
[----:B------:R-:W-:Y:S01]  /*2b20*/  IMAD.MOV R62, RZ, RZ, -R62 ;  /* 0x000000ffff3e7224 */ /* 0x000fe200078e0a3e */
[C---:B------:R-:W-:Y:S01]  /*2b30*/  ISETP.GT.U32.AND P3, PT, R2.reuse, R65, PT ;  /* 0x000000410200720c */ /* 0x040fe20003f64070 */
[----:B------:R-:W-:Y:S01]  /*2b40*/  @!P1 IMAD.MOV R61, RZ, RZ, -R61 ;  /* 0x000000ffff3d9224 */ /* 0x000fe200078e0a3d */
[C---:B------:R-:W-:Y:S01]  /*2b50*/  ISETP.GT.U32.AND P1, PT, R2.reuse, R67, PT ;  /* 0x000000430200720c */ /* 0x040fe20003f24070 */
[----:B------:R-:W-:-:S02]  /*2b60*/  IMAD R75, R2, R62, R75 ;  /* 0x0000003e024b7224 */ /* 0x000fc400078e024b */
[C---:B------:R-:W-:Y:S02]  /*2b70*/  VIADD R60, R129.reuse, 0xd ;  /* 0x0000000d813c7836 */ /* 0x040fe40000000000 */
[----:B------:R-:W-:Y:S02]  /*2b80*/  VIADD R62, R129, 0xc ;  /* 0x0000000c813e7836 */ /* 0x000fe40000000000 */
[----:B------:R-:W-:Y:S01]  /*2b90*/  @!P2 IADD3 R73, R73, -R2, RZ ;  /* 0x800000024949a210 */ /* 0x000fe20007ffe0ff */
[----:B------:R-:W-:Y:S01]  /*2ba0*/  VIADD R72, R129, 0x9 ;  /* 0x0000000981487836 */ /* 0x000fe20000000000 */
[----:B------:R-:W-:Y:S01]  /*2bb0*/  IABS R77, R60 ;  /* 0x0000003c004d7213 */ /* 0x000fe20000000000 */
[----:B------:R-:W-:Y:S01]  /*2bc0*/  @!P4 IMAD.MOV R69, RZ, RZ, -R69 ;  /* 0x000000ffff45c224 */ /* 0x000fe200078e0a45 */
[----:B------:R-:W-:Y:S01]  /*2bd0*/  ISETP.GT.U32.AND P4, PT, R2, R73, PT ;  /* 0x000000490200720c */ /* 0x000fe20003f84070 */
[--C-:B------:R-:W-:Y:S01]  /*2be0*/  @!P3 IMAD.IADD R65, R65, 0x1, -R2.reuse ;  /* 0x000000014141b824 */ /* 0x100fe200078e0a02 */
[----:B------:R-:W-:Y:S01]  /*2bf0*/  IABS R79, R62 ;  /* 0x0000003e004f7213 */ /* 0x000fe20000000000 */
[----:B------:R-:W-:Y:S01]  /*2c00*/  @!P1 IMAD.IADD R67, R67, 0x1, -R2 ;  /* 0x0000000143439824 */ /* 0x000fe200078e0a02 */
[----:B------:R-:W-:Y:S01]  /*2c10*/  ISETP.GE.AND P2, PT, R62, RZ, PT ;  /* 0x000000ff3e00720c */ /* 0x000fe20003f46270 */
[----:B------:R-:W-:Y:S01]  /*2c20*/  VIADD R64, R129, 0xb ;  /* 0x0000000b81407836 */ /* 0x000fe20000000000 */
[----:B------:R-:W-:Y:S01]  /*2c30*/  ISETP.GT.U32.AND P3, PT, R2, R65, PT ;  /* 0x000000410200720c */ /* 0x000fe20003f64070 */
[----:B------:R-:W-:Y:S01]  /*2c40*/  @!P5 IMAD.MOV R67, RZ, RZ, -R67 ;  /* 0x000000ffff43d224 */ /* 0x000fe200078e0a43 */
[----:B------:R-:W-:Y:S01]  /*2c50*/  ISETP.GE.AND P5, PT, R60, RZ, PT ;  /* 0x000000ff3c00720c */ /* 0x000fe20003fa6270 */
[----:B------:R-:W-:Y:S01]  /*2c60*/  IMAD.HI.U32 R60, R3, R77, RZ ;  /* 0x0000004d033c7227 */ /* 0x000fe200078e00ff */
[----:B------:R-:W-:-:S02]  /*2c70*/  IABS R85, R72 ;  /* 0x0000004800557213 */ /* 0x000fc40000000000 */
[----:B------:R-:W-:Y:S01]  /*2c80*/  ISETP.GE.AND P1, PT, R70, RZ, PT ;  /* 0x000000ff4600720c */ /* 0x000fe20003f26270 */
[----:B------:R-:W-:Y:S01]  /*2c90*/  @!P4 IMAD.IADD R73, R73, 0x1, -R2 ;  /* 0x000000014949c824 */ /* 0x000fe200078e0a02 */
[----:B------:R-:W-:Y:S01]  /*2ca0*/  ISETP.GT.U32.AND P4, PT, R2, R75, PT ;  /* 0x0000004b0200720c */ /* 0x000fe20003f84070 */
[----:B------:R-:W-:Y:S01]  /*2cb0*/  IMAD.MOV R60, RZ, RZ, -R60 ;  /* 0x000000ffff3c7224 */ /* 0x000fe200078e0a3c */
[----:B------:R-:W-:Y:S01]  /*2cc0*/  IABS R81, R64 ;  /* 0x0000004000517213 */ /* 0x000fe20000000000 */
[----:B------:R-:W-:-:S04]  /*2cd0*/  IMAD.HI.U32 R62, R3, R79, RZ ;  /* 0x0000004f033e7227 */ /* 0x000fc800078e00ff */
[----:B------:R-:W-:Y:S01]  /*2ce0*/  @!P3 IMAD.IADD R65, R65, 0x1, -R2 ;  /* 0x000000014141b824 */ /* 0x000fe200078e0a02 */
[C---:B------:R-:W-:Y:S01]  /*2cf0*/  ISETP.GT.U32.AND P3, PT, R2.reuse, R71, PT ;  /* 0x000000470200720c */ /* 0x040fe20003f64070 */
[C---:B------:R-:W-:Y:S02]  /*2d00*/  IMAD R77, R2.reuse, R60, R77 ;  /* 0x0000003c024d7224 */ /* 0x040fe400078e024d */
[----:B------:R-:W-:Y:S02]  /*2d10*/  IMAD.MOV R62, RZ, RZ, -R62 ;  /* 0x000000ffff3e7224 */ /* 0x000fe400078e0a3e */
[--C-:B------:R-:W-:Y:S02]  /*2d20*/  @!P4 IMAD.IADD R75, R75, 0x1, -R2.reuse ;  /* 0x000000014b4bc824 */ /* 0x100fe400078e0a02 */
[C---:B------:R-:W-:Y:S02]  /*2d30*/  IMAD R79, R2.reuse, R62, R79 ;  /* 0x0000003e024f7224 */ /* 0x040fe400078e024f */
[----:B------:R-:W-:Y:S01]  /*2d40*/  @!P0 IMAD.MOV R65, RZ, RZ, -R65 ;  /* 0x000000ffff418224 */ /* 0x000fe200078e0a41 */
[----:B------:R-:W-:Y:S01]  /*2d50*/  ISETP.GT.U32.AND P4, PT, R2, R75, PT ;  /* 0x0000004b0200720c */ /* 0x000fe20003f84070 */
[----:B------:R-:W-:Y:S01]  /*2d60*/  VIADD R70, R129, 0xa ;  /* 0x0000000a81467836 */ /* 0x000fe20000000000 */
[----:B------:R-:W-:Y:S01]  /*2d70*/  ISETP.GE.AND P0, PT, R68, RZ, PT ;  /* 0x000000ff4400720c */ /* 0x000fe20003f06270 */
[----:B------:R-:W-:-:S02]  /*2d80*/  @!P3 IMAD.IADD R71, R71, 0x1, -R2 ;  /* 0x000000014747b824 */ /* 0x000fc400078e0a02 */
[----:B------:R-:W-:Y:S01]  /*2d90*/  IMAD.HI.U32 R68, R3, R85, RZ ;  /* 0x0000005503447227 */ /* 0x000fe200078e00ff */
[----:B------:R-:W-:Y:S02]  /*2da0*/  IABS R83, R70 ;  /* 0x0000004600537213 */ /* 0x000fe40000000000 */
[----:B------:R-:W-:Y:S01]  /*2db0*/  ISETP.GT.U32.AND P3, PT, R2, R71, PT ;  /* 0x000000470200720c */ /* 0x000fe20003f64070 */
[----:B------:R-:W-:Y:S02]  /*2dc0*/  IMAD.MOV R68, RZ, RZ, -R68 ;  /* 0x000000ffff447224 */ /* 0x000fe400078e0a44 */
[----:B------:R-:W-:Y:S01]  /*2dd0*/  @!P6 IMAD.MOV R63, RZ, RZ, -R63 ;  /* 0x000000ffff3fe224 */ /* 0x000fe200078e0a3f */
[----:B------:R-:W-:Y:S01]  /*2de0*/  ISETP.GE.AND P6, PT, R66, RZ, PT ;  /* 0x000000ff4200720c */ /* 0x000fe20003fc6270 */
[----:B------:R-:W-:Y:S01]  /*2df0*/  @!P4 IMAD.IADD R75, R75, 0x1, -R2 ;  /* 0x000000014b4bc824 */ /* 0x000fe200078e0a02 */
[C---:B------:R-:W-:Y:S01]  /*2e00*/  ISETP.GT.U32.AND P4, PT, R2.reuse, R77, PT ;  /* 0x0000004d0200720c */ /* 0x040fe20003f84070 */
[----:B------:R-:W-:-:S02]  /*2e10*/  IMAD R85, R2, R68, R85 ;  /* 0x0000004402557224 */ /* 0x000fc400078e0255 */
[C---:B------:R-:W-:Y:S02]  /*2e20*/  VIADD R68, R129.reuse, 0x8 ;  /* 0x0000000881447836 */ /* 0x040fe40000000000 */
[----:B------:R-:W-:Y:S02]  /*2e30*/  VIADD R74, R129, 0x7 ;  /* 0x00000007814a7836 */ /* 0x000fe40000000000 */
[--C-:B------:R-:W-:Y:S01]  /*2e40*/  @!P3 IMAD.IADD R71, R71, 0x1, -R2.reuse ;  /* 0x000000014747b824 */ /* 0x100fe200078e0a02 */
[----:B------:R-:W-:Y:S01]  /*2e50*/  ISETP.GE.AND P3, PT, R64, RZ, PT ;  /* 0x000000ff4000720c */ /* 0x000fe20003f66270 */
[----:B------:R-:W-:Y:S01]  /*2e60*/  IMAD.HI.U32 R64, R3, R81, RZ ;  /* 0x0000005103407227 */ /* 0x000fe200078e00ff */
[----:B------:R-:W-:Y:S02]  /*2e70*/  IABS R87, R68 ;  /* 0x0000004400577213 */ /* 0x000fe40000000000 */
[----:B------:R-:W-:Y:S01]  /*2e80*/  IABS R89, R74 ;  /* 0x0000004a00597213 */ /* 0x000fe20000000000 */
[----:B------:R-:W-:Y:S01]  /*2e90*/  @!P4 IMAD.IADD R77, R77, 0x1, -R2 ;  /* 0x000000014d4dc824 */ /* 0x000fe200078e0a02 */
[----:B------:R-:W-:Y:S01]  /*2ea0*/  ISETP.GT.U32.AND P4, PT, R2, R79, PT ;  /* 0x0000004f0200720c */ /* 0x000fe20003f84070 */
[----:B------:R-:W-:-:S02]  /*2eb0*/  IMAD.MOV R64, RZ, RZ, -R64 ;  /* 0x000000ffff407224 */ /* 0x000fc400078e0a40 */
[----:B------:R-:W-:-:S04]  /*2ec0*/  IMAD.HI.U32 R66, R3, R83, RZ ;  /* 0x0000005303427227 */ /* 0x000fc800078e00ff */
[----:B------:R-:W-:Y:S02]  /*2ed0*/  IMAD R81, R2, R64, R81 ;  /* 0x0000004002517224 */ /* 0x000fe400078e0251 */
[----:B------:R-:W-:Y:S02]  /*2ee0*/  IMAD.MOV R66, RZ, RZ, -R66 ;  /* 0x000000ffff427224 */ /* 0x000fe400078e0a42 */
[----:B------:R-:W-:-:S04]  /*2ef0*/  IMAD.HI.U32 R60, R3, R87, RZ ;  /* 0x00000057033c7227 */ /* 0x000fc800078e00ff */
[----:B------:R-:W-:Y:S02]  /*2f00*/  @!P4 IMAD.IADD R79, R79, 0x1, -R2 ;  /* 0x000000014f4fc824 */ /* 0x000fe400078e0a02 */
[----:B------:R-:W-:Y:S01]  /*2f10*/  @!P6 IMAD.MOV R71, RZ, RZ, -R71 ;  /* 0x000000ffff47e224 */ /* 0x000fe200078e0a47 */
[C---:B------:R-:W-:Y:S01]  /*2f20*/  ISETP.GT.U32.AND P6, PT, R2.reuse, R77, PT ;  /* 0x0000004d0200720c */ /* 0x040fe20003fc4070 */
[----:B------:R-:W-:Y:S01]  /*2f30*/  @!P0 IMAD.MOV R73, RZ, RZ, -R73 ;  /* 0x000000ffff498224 */ /* 0x000fe200078e0a49 */
[C---:B------:R-:W-:Y:S01]  /*2f40*/  ISETP.GT.U32.AND P4, PT, R2.reuse, R79, PT ;  /* 0x0000004f0200720c */ /* 0x040fe20003f84070 */
[C---:B------:R-:W-:Y:S01]  /*2f50*/  IMAD R83, R2.reuse, R66, R83 ;  /* 0x0000004202537224 */ /* 0x040fe200078e0253 */
[----:B------:R-:W-:Y:S01]  /*2f60*/  ISETP.GT.U32.AND P0, PT, R2, R81, PT ;  /* 0x000000510200720c */ /* 0x000fe20003f04070 */
[----:B------:R-:W-:Y:S02]  /*2f70*/  VIADD R76, R129, 0x6 ;  /* 0x00000006814c7836 */ /* 0x000fe40000000000 */
[----:B------:R-:W-:-:S03]  /*2f80*/  IMAD.HI.U32 R62, R3, R89, RZ ;  /* 0x00000059033e7227 */ /* 0x000fc600078e00ff */
[----:B------:R-:W-:Y:S01]  /*2f90*/  IABS R91, R76 ;  /* 0x0000004c005b7213 */ /* 0x000fe20000000000 */
[----:B------:R-:W-:Y:S02]  /*2fa0*/  IMAD.MOV R66, RZ, RZ, -R60 ;  /* 0x000000ffff427224 */ /* 0x000fe400078e0a3c */
[----:B------:R-:W-:Y:S02]  /*2fb0*/  IMAD.MOV R62, RZ, RZ, -R62 ;  /* 0x000000ffff3e7224 */ /* 0x000fe400078e0a3e */
[C---:B------:R-:W-:Y:S02]  /*2fc0*/  IMAD R87, R2.reuse, R66, R87 ;  /* 0x0000004202577224 */ /* 0x040fe400078e0257 */
[C---:B------:R-:W-:Y:S02]  /*2fd0*/  IMAD R89, R2.reuse, R62, R89 ;  /* 0x0000003e02597224 */ /* 0x040fe400078e0259 */
[----:B------:R-:W-:Y:S01]  /*2fe0*/  @!P1 IMAD.MOV R75, RZ, RZ, -R75 ;  /* 0x000000ffff4b9224 */ /* 0x000fe200078e0a4b */
[C---:B------:R-:W-:Y:S01]  /*2ff0*/  ISETP.GT.U32.AND P1, PT, R2.reuse, R83, PT ;  /* 0x000000530200720c */ /* 0x040fe20003f24070 */
[----:B------:R-:W-:Y:S01]  /*3000*/  @!P4 IMAD.IADD R79, R79, 0x1, -R2 ;  /* 0x000000014f4fc824 */ /* 0x000fe200078e0a02 */
[----:B------:R-:W-:Y:S01]  /*3010*/  ISETP.GT.U32.AND P4, PT, R2, R87, PT ;  /* 0x000000570200720c */ /* 0x000fe20003f84070 */
[----:B------:R-:W-:-:S02]  /*3020*/  VIADD R80, R129, 0x4 ;  /* 0x0000000481507836 */ /* 0x000fc40000000000 */
[----:B------:R-:W-:Y:S01]  /*3030*/  VIADD R78, R129, 0x5 ;  /* 0x00000005814e7836 */ /* 0x000fe20000000000 */
[----:B------:R-:W-:Y:S01]  /*3040*/  @!P2 IADD3 R79, -R79, RZ, RZ ;  /* 0x000000ff4f4fa210 */ /* 0x000fe20007ffe1ff */
[----:B------:R-:W-:Y:S01]  /*3050*/  IMAD.HI.U32 R64, R3, R91, RZ ;  /* 0x0000005b03407227 */ /* 0x000fe200078e00ff */
[----:B------:R-:W-:Y:S02]  /*3060*/  IABS R95, R80 ;  /* 0x00000050005f7213 */ /* 0x000fe40000000000 */
[----:B------:R-:W-:Y:S01]  /*3070*/  IABS R93, R78 ;  /* 0x0000004e005d7213 */ /* 0x000fe20000000000 */
[--C-:B------:R-:W-:Y:S01]  /*3080*/  @!P6 IMAD.IADD R77, R77, 0x1, -R2.reuse ;  /* 0x000000014d4de824 */ /* 0x100fe200078e0a02 */
[C---:B------:R-:W-:Y:S01]  /*3090*/  ISETP.GT.U32.AND P6, PT, R2.reuse, R85, PT ;  /* 0x000000550200720c */ /* 0x040fe20003fc4070 */
[----:B------:R-:W-:Y:S01]  /*30a0*/  @!P0 IMAD.IADD R81, R81, 0x1, -R2 ;  /* 0x0000000151518824 */ /* 0x000fe200078e0a02 */
[----:B------:R-:W-:Y:S01]  /*30b0*/  ISETP.GT.U32.AND P0, PT, R2, R89, PT ;  /* 0x000000590200720c */ /* 0x000fe20003f04070 */
[----:B------:R-:W-:-:S02]  /*30c0*/  IMAD.MOV R64, RZ, RZ, -R64 ;  /* 0x000000ffff407224 */ /* 0x000fc400078e0a40 */
[C---:B------:R-:W-:Y:S02]  /*30d0*/  VIADD R66, R129.reuse, 0x2 ;  /* 0x0000000281427836 */ /* 0x040fe40000000000 */
[----:B------:R-:W-:Y:S01]  /*30e0*/  IMAD R91, R2, R64, R91 ;  /* 0x00000040025b7224 */ /* 0x000fe200078e025b */
[----:B------:R-:W-:Y:S01]  /*30f0*/  IADD3 R64, R129, 0x3, RZ ;  /* 0x0000000381407810 */ /* 0x000fe20007ffe0ff */
[C---:B------:R-:W-:Y:S01]  /*3100*/  IMAD.HI.U32 R62, R3.reuse, R95, RZ ;  /* 0x0000005f033e7227 */ /* 0x040fe200078e00ff */
[----:B------:R-:W-:Y:S02]  /*3110*/  IABS R99, R66 ;  /* 0x0000004200637213 */ /* 0x000fe40000000000 */
[----:B------:R-:W-:Y:S01]  /*3120*/  IABS R97, R64 ;  /* 0x0000004000617213 */ /* 0x000fe20000000000 */
[----:B------:R-:W-:-:S04]  /*3130*/  IMAD.HI.U32 R60, R3, R93, RZ ;  /* 0x0000005d033c7227 */ /* 0x000fc800078e00ff */
[--C-:B------:R-:W-:Y:S01]  /*3140*/  @!P1 IMAD.IADD R83, R83, 0x1, -R2.reuse ;  /* 0x0000000153539824 */ /* 0x100fe200078e0a02 */
[C---:B------:R-:W-:Y:S01]  /*3150*/  ISETP.GT.U32.AND P1, PT, R2.reuse, R91, PT ;  /* 0x0000005b0200720c */ /* 0x040fe20003f24070 */
[----:B------:R-:W-:Y:S02]  /*3160*/  @!P4 IMAD.IADD R87, R87, 0x1, -R2 ;  /* 0x000000015757c824 */ /* 0x000fe400078e0a02 */
[----:B------:R-:W-:Y:S02]  /*3170*/  IMAD.MOV R62, RZ, RZ, -R62 ;  /* 0x000000ffff3e7224 */ /* 0x000fe400078e0a3e */
[----:B------:R-:W-:Y:S02]  /*3180*/  IMAD.MOV R60, RZ, RZ, -R60 ;  /* 0x000000ffff3c7224 */ /* 0x000fe400078e0a3c */
[--C-:B------:R-:W-:Y:S01]  /*3190*/  @!P6 IMAD.IADD R85, R85, 0x1, -R2.reuse ;  /* 0x000000015555e824 */ /* 0x100fe200078e0a02 */
[C---:B------:R-:W-:Y:S01]  /*31a0*/  ISETP.GT.U32.AND P6, PT, R2.reuse, R81, PT ;  /* 0x000000510200720c */ /* 0x040fe20003fc4070 */
[----:B------:R-:W-:Y:S01]  /*31b0*/  @!P0 IMAD.IADD R89, R89, 0x1, -R2 ;  /* 0x0000000159598824 */ /* 0x000fe200078e0a02 */
[C---:B------:R-:W-:Y:S01]  /*31c0*/  ISETP.GT.U32.AND P0, PT, R2.reuse, R87, PT ;  /* 0x000000570200720c */ /* 0x040fe20003f04070 */
[C---:B------:R-:W-:Y:S01]  /*31d0*/  IMAD R95, R2.reuse, R62, R95 ;  /* 0x0000003e025f7224 */ /* 0x040fe200078e025f */
[C---:B------:R-:W-:Y:S01]  /*31e0*/  ISETP.GT.U32.AND P4, PT, R2.reuse, R85, PT ;  /* 0x000000550200720c */ /* 0x040fe20003f84070 */
[----:B------:R-:W-:Y:S01]  /*31f0*/  @!P5 IMAD.MOV R77, RZ, RZ, -R77 ;  /* 0x000000ffff4dd224 */ /* 0x000fe200078e0a4d */
[C---:B------:R-:W-:Y:S01]  /*3200*/  ISETP.GT.U32.AND P5, PT, R2.reuse, R83, PT ;  /* 0x000000530200720c */ /* 0x040fe20003fa4070 */
[----:B------:R-:W-:-:S02]  /*3210*/  IMAD R93, R2, R60, R93 ;  /* 0x0000003c025d7224 */ /* 0x000fc400078e025d */
[----:B------:R-:W-:Y:S02]  /*3220*/  VIADD R82, R129, 0x1 ;  /* 0x0000000181527836 */ /* 0x000fe40000000000 */
[----:B------:R-:W-:-:S03]  /*3230*/  IMAD.HI.U32 R62, R3, R99, RZ ;  /* 0x00000063033e7227 */ /* 0x000fc600078e00ff */
[----:B------:R-:W-:Y:S01]  /*3240*/  IABS R101, R82 ;  /* 0x0000005200657213 */ /* 0x000fe20000000000 */
[----:B------:R-:W-:-:S04]  /*3250*/  IMAD.HI.U32 R60, R3, R97, RZ ;  /* 0x00000061033c7227 */ /* 0x000fc800078e00ff */
[----:B------:R-:W-:Y:S02]  /*3260*/  IMAD.MOV R62, RZ, RZ, -R62 ;  /* 0x000000ffff3e7224 */ /* 0x000fe400078e0a3e */
[----:B------:R-:W-:Y:S02]  /*3270*/  IMAD.MOV R60, RZ, RZ, -R60 ;  /* 0x000000ffff3c7224 */ /* 0x000fe400078e0a3c */
[C---:B------:R-:W-:Y:S01]  /*3280*/  IMAD R99, R2.reuse, R62, R99 ;  /* 0x0000003e02637224 */ /* 0x040fe200078e0263 */
[----:B------:R-:W-:Y:S01]  /*3290*/  IABS R62, R129 ;  /* 0x00000081003e7213 */ /* 0x000fe20000000000 */
[----:B------:R-:W-:Y:S01]  /*32a0*/  @!P1 IMAD.IADD R91, R91, 0x1, -R2 ;  /* 0x000000015b5b9824 */ /* 0x000fe200078e0a02 */
[C---:B------:R-:W-:Y:S01]  /*32b0*/  ISETP.GT.U32.AND P1, PT, R2.reuse, R89, PT ;  /* 0x000000590200720c */ /* 0x040fe20003f24070 */
[C---:B------:R-:W-:Y:S02]  /*32c0*/  IMAD R97, R2.reuse, R60, R97 ;  /* 0x0000003c02617224 */ /* 0x040fe400078e0261 */
[----:B------:R-:W-:Y:S01]  /*32d0*/  IMAD.HI.U32 R60, R3, R101, RZ ;  /* 0x00000065033c7227 */ /* 0x000fe200078e00ff */
[----:B------:R-:W-:-:S03]  /*32e0*/  ISETP.GT.U32.AND P2, PT, R2, R91, PT ;  /* 0x0000005b0200720c */ /* 0x000fc60003f44070 */
[--C-:B------:R-:W-:Y:S01]  /*32f0*/  @!P6 IMAD.IADD R81, R81, 0x1, -R2.reuse ;  /* 0x000000015151e824 */ /* 0x100fe200078e0a02 */
[C---:B------:R-:W-:Y:S01]  /*3300*/  ISETP.GT.U32.AND P6, PT, R2.reuse, R93, PT ;  /* 0x0000005d0200720c */ /* 0x040fe20003fc4070 */
[--C-:B------:R-:W-:Y:S01]  /*3310*/  @!P0 IMAD.IADD R87, R87, 0x1, -R2.reuse ;  /* 0x0000000157578824 */ /* 0x100fe200078e0a02 */
[C---:B------:R-:W-:Y:S01]  /*3320*/  ISETP.GT.U32.AND P0, PT, R2.reuse, R99, PT ;  /* 0x000000630200720c */ /* 0x040fe20003f04070 */
[----:B------:R-:W-:Y:S01]  /*3330*/  @!P5 IMAD.IADD R83, R83, 0x1, -R2 ;  /* 0x000000015353d824 */ /* 0x000fe200078e0a02 */
[----:B------:R-:W-:Y:S01]  /*3340*/  ISETP.GT.U32.AND P5, PT, R2, R95, PT ;  /* 0x0000005f0200720c */ /* 0x000fe20003fa4070 */
[----:B------:R-:W-:Y:S02]  /*3350*/  IMAD.MOV R60, RZ, RZ, -R60 ;  /* 0x000000ffff3c7224 */ /* 0x000fe400078e0a3c */
[----:B------:R-:W-:-:S04]  /*3360*/  IMAD.HI.U32 R3, R3, R62, RZ ;  /* 0x0000003e03037227 */ /* 0x000fc800078e00ff */
[C---:B------:R-:W-:Y:S01]  /*3370*/  IMAD R101, R2.reuse, R60, R101 ;  /* 0x0000003c02657224 */ /* 0x040fe200078e0265 */
[----:B------:R-:W-:Y:S01]  /*3380*/  SHF.R.S32.HI R60, RZ, 0x1f, R251 ;  /* 0x0000001fff3c7819 */ /* 0x000fe200000114fb */
[--C-:B------:R-:W-:Y:S01]  /*3390*/  @!P4 IMAD.IADD R85, R85, 0x1, -R2.reuse ;  /* 0x000000015555c824 */ /* 0x100fe200078e0a02 */
[----:B------:R-:W-:Y:S01]  /*33a0*/  ISETP.GT.U32.AND P4, PT, R2, R97, PT ;  /* 0x000000610200720c */ /* 0x000fe20003f84070 */
[----:B------:R-:W-:Y:S01]  /*33b0*/  IMAD.MOV R3, RZ, RZ, -R3 ;  /* 0x000000ffff037224 */ /* 0x000fe200078e0a03 */
[----:B------:R-:W-:Y:S01]  /*33c0*/  LEA.HI R251, R60, R251, RZ, 0x6 ;  /* 0x000000fb3cfb7211 */ /* 0x000fe200078f30ff */
[----:B------:R-:W-:Y:S01]  /*33d0*/  @!P1 IMAD.IADD R89, R89, 0x1, -R2 ;  /* 0x0000000159599824 */ /* 0x000fe200078e0a02 */
[C---:B------:R-:W-:Y:S01]  /*33e0*/  ISETP.GT.U32.AND P1, PT, R2.reuse, R101, PT ;  /* 0x000000650200720c */ /* 0x040fe20003f24070 */
[----:B------:R-:W-:Y:S01]  /*33f0*/  IMAD R3, R2, R3, R62 ;  /* 0x0000000302037224 */ /* 0x000fe200078e023e */
[----:B------:R-:W-:Y:S01]  /*3400*/  SHF.R.S32.HI R251, RZ, 0x6, R251 ;  /* 0x00000006fffb7819 */ /* 0x000fe200000114fb */
[--C-:B------:R-:W-:Y:S01]  /*3410*/  @!P2 IMAD.IADD R91, R91, 0x1, -R2.reuse ;  /* 0x000000015b5ba824 */ /* 0x100fe200078e0a02 */
[----:B------:R-:W-:Y:S01]  /*3420*/  ISETP.GE.AND P2, PT, R70, RZ, PT ;  /* 0x000000ff4600720c */ /* 0x000fe20003f46270 */
[--C-:B------:R-:W-:Y:S01]  /*3430*/  @!P6 IMAD.IADD R93, R93, 0x1, -R2.reuse ;  /* 0x000000015d5de824 */ /* 0x100fe200078e0a02 */
[----:B------:R-:W-:Y:S01]  /*3440*/  ISETP.GE.AND P6, PT, R72, RZ, PT ;  /* 0x000000ff4800720c */ /* 0x000fe20003fc6270 */
[--C-:B------:R-:W-:Y:S01]  /*3450*/  @!P0 IMAD.IADD R99, R99, 0x1, -R2.reuse ;  /* 0x0000000163638824 */ /* 0x100fe200078e0a02 */
[----:B------:R-:W-:Y:S01]  /*3460*/  ISETP.GT.U32.AND P0, PT, R2, R3, PT ;  /* 0x000000030200720c */ /* 0x000fe20003f04070 */
[--C-:B------:R-:W-:Y:S01]  /*3470*/  @!P5 IMAD.IADD R95, R95, 0x1, -R2.reuse ;  /* 0x000000015f5fd824 */ /* 0x100fe200078e0a02 */
[----:B------:R-:W-:Y:S01]  /*3480*/  ISETP.GE.AND P5, PT, R68, RZ, PT ;  /* 0x000000ff4400720c */ /* 0x000fe20003fa6270 */
[--C-:B------:R-:W-:Y:S01]  /*3490*/  @!P4 IMAD.IADD R97, R97, 0x1, -R2.reuse ;  /* 0x000000016161c824 */ /* 0x100fe200078e0a02 */
[----:B------:R-:W-:Y:S01]  /*34a0*/  ISETP.GE.AND P4, PT, R74, RZ, PT ;  /* 0x000000ff4a00720c */ /* 0x000fe20003f86270 */
[--C-:B------:R-:W-:Y:S01]  /*34b0*/  @!P1 IMAD.IADD R101, R101, 0x1, -R2.reuse ;  /* 0x0000000165659824 */ /* 0x100fe200078e0a02 */
[C---:B------:R-:W-:Y:S01]  /*34c0*/  ISETP.GT.U32.AND P1, PT, R2.reuse, R93, PT ;  /* 0x0000005d0200720c */ /* 0x040fe20003f24070 */
[----:B------:R-:W-:Y:S01]  /*34d0*/  @!P3 IMAD.MOV R81, RZ, RZ, -R81 ;  /* 0x000000ffff51b224 */ /* 0x000fe200078e0a51 */
[C---:B------:R-:W-:Y:S01]  /*34e0*/  ISETP.GT.U32.AND P3, PT, R2.reuse, R97, PT ;  /* 0x000000610200720c */ /* 0x040fe20003f64070 */
[----:B------:R-:W-:Y:S01]  /*34f0*/  @!P2 IMAD.MOV R83, RZ, RZ, -R83 ;  /* 0x000000ffff53a224 */ /* 0x000fe200078e0a53 */
[C---:B------:R-:W-:Y:S01]  /*3500*/  ISETP.GT.U32.AND P2, PT, R2.reuse, R95, PT ;  /* 0x0000005f0200720c */ /* 0x040fe20003f44070 */
[----:B------:R-:W-:Y:S01]  /*3510*/  @!P6 IMAD.MOV R85, RZ, RZ, -R85 ;  /* 0x000000ffff55e224 */ /* 0x000fe200078e0a55 */
[C---:B------:R-:W-:Y:S01]  /*3520*/  ISETP.GT.U32.AND P6, PT, R2.reuse, R99, PT ;  /* 0x000000630200720c */ /* 0x040fe20003fc4070 */
[--C-:B------:R-:W-:Y:S01]  /*3530*/  @!P0 IMAD.IADD R3, R3, 0x1, -R2.reuse ;  /* 0x0000000103038824 */ /* 0x100fe200078e0a02 */
[----:B------:R-:W-:Y:S01]  /*3540*/  ISETP.GT.U32.AND P0, PT, R2, R101, PT ;  /* 0x000000650200720c */ /* 0x000fe20003f04070 */
[----:B------:R-:W-:Y:S01]  /*3550*/  @!P5 IMAD.MOV R87, RZ, RZ, -R87 ;  /* 0x000000ffff57d224 */ /* 0x000fe200078e0a57 */
[----:B------:R-:W-:Y:S01]  /*3560*/  ISETP.GE.AND P5, PT, R76, RZ, PT ;  /* 0x000000ff4c00720c */ /* 0x000fe20003fa6270 */
[----:B------:R-:W-:Y:S01]  /*3570*/  @!P4 IMAD.MOV R89, RZ, RZ, -R89 ;  /* 0x000000ffff59c224 */ /* 0x000fe200078e0a59 */
[----:B------:R-:W-:Y:S01]  /*3580*/  ISETP.GT.U32.AND P4, PT, R2, R3, PT ;  /* 0x000000030200720c */ /* 0x000fe20003f84070 */
[--C-:B------:R-:W-:Y:S01]  /*3590*/  @!P1 IMAD.IADD R93, R93, 0x1, -R2.reuse ;  /* 0x000000015d5d9824 */ /* 0x100fe200078e0a02 */
[----:B------:R-:W-:Y:S01]  /*35a0*/  ISETP.GE.AND P1, PT, R78, RZ, PT ;  /* 0x000000ff4e00720c */ /* 0x000fe20003f26270 */
[--C-:B------:R-:W-:Y:S01]  /*35b0*/  @!P3 IMAD.IADD R97, R97, 0x1, -R2.reuse ;  /* 0x000000016161b824 */ /* 0x100fe200078e0a02 */
[----:B------:R-:W-:Y:S01]  /*35c0*/  ISETP.GE.AND P3, PT, R64, RZ, PT ;  /* 0x000000ff4000720c */ /* 0x000fe20003f66270 */
[----:B------:R-:W-:Y:S01]  /*35d0*/  IMAD R240, R0, UR5, RZ ;  /* 0x0000000500f07c24 */ /* 0x000fe2000f8e02ff */
[----:B------:R-:W-:Y:S01]  /*35e0*/  @!P2 IADD3 R95, R95, -R2, RZ ;  /* 0x800000025f5fa210 */ /* 0x000fe20007ffe0ff */
[--C-:B------:R-:W-:Y:S01]  /*35f0*/  @!P6 IMAD.IADD R99, R99, 0x1, -R2.reuse ;  /* 0x000000016363e824 */ /* 0x100fe200078e0a02 */
[----:B------:R-:W-:Y:S01]  /*3600*/  ISETP.GE.AND P2, PT, R80, RZ, PT ;  /* 0x000000ff5000720c */ /* 0x000fe20003f46270 */
[--C-:B------:R-:W-:Y:S01]  /*3610*/  @!P0 IMAD.IADD R101, R101, 0x1, -R2.reuse ;  /* 0x0000000165658824 */ /* 0x100fe200078e0a02 */
[----:B------:R-:W-:Y:S01]  /*3620*/  ISETP.GE.AND P6, PT, R66, RZ, PT ;  /* 0x000000ff4200720c */ /* 0x000fe20003fc6270 */
[----:B------:R-:W-:Y:S01]  /*3630*/  @!P5 IMAD.MOV R91, RZ, RZ, -R91 ;  /* 0x000000ffff5bd224 */ /* 0x000fe200078e0a5b */
[----:B------:R-:W-:Y:S01]  /*3640*/  ISETP.GE.AND P0, PT, R82, RZ, PT ;  /* 0x000000ff5200720c */ /* 0x000fe20003f06270 */
[----:B------:R-:W-:Y:S01]  /*3650*/  @!P4 IMAD.IADD R3, R3, 0x1, -R2 ;  /* 0x000000010303c824 */ /* 0x000fe200078e0a02 */
[----:B------:R-:W-:Y:S01]  /*3660*/  ISETP.GE.AND P5, PT, R129, RZ, PT ;  /* 0x000000ff8100720c */ /* 0x000fe20003fa6270 */
[----:B------:R-:W-:Y:S01]  /*3670*/  @!P1 IMAD.MOV R93, RZ, RZ, -R93 ;  /* 0x000000ffff5d9224 */ /* 0x000fe200078e0a5d */
[----:B------:R-:W-:Y:S01]  /*3680*/  ISETP.NE.AND P4, PT, R59, RZ, PT ;  /* 0x000000ff3b00720c */ /* 0x000fe20003f85270 */
[----:B------:R-:W-:Y:S01]  /*3690*/  @!P3 IMAD.MOV R97, RZ, RZ, -R97 ;  /* 0x000000ffff61b224 */ /* 0x000fe200078e0a61 */
[----:B------:R-:W-:Y:S01]  /*36a0*/  LOP3.LUT R2, RZ, R59, RZ, 0x33, !PT ;  /* 0x0000003bff027212 */ /* 0x000fe200078e33ff */
[----:B------:R-:W-:-:S02]  /*36b0*/  ULDC UR5, c[0x0][0x238] ;  /* 0x00008e0000057ab9 */ /* 0x000fc40000000800 */
[----:B------:R-:W-:Y:S01]  /*36c0*/  @!P2 IMAD.MOV R95, RZ, RZ, -R95 ;  /* 0x000000ffff5fa224 */ /* 0x000fe200078e0a5f */
[C---:B------:R-:W-:Y:S01]  /*36d0*/  SEL R6, R2.reuse, R6, !P4 ;  /* 0x0000000602067207 */ /* 0x040fe20006000000 */
[----:B------:R-:W-:Y:S01]  /*36e0*/  @!P6 IMAD.MOV R99, RZ, RZ, -R99 ;  /* 0x000000ffff63e224 */ /* 0x000fe200078e0a63 */
[C---:B------:R-:W-:Y:S01]  /*36f0*/  SEL R5, R2.reuse, R5, !P4 ;  /* 0x0000000502057207 */ /* 0x040fe20006000000 */
[----:B------:R-:W-:Y:S01]  /*3700*/  @!P0 IMAD.MOV R101, RZ, RZ, -R101 ;  /* 0x000000ffff658224 */ /* 0x000fe200078e0a65 */
[C---:B------:R-:W-:Y:S01]  /*3710*/  SEL R7, R2.reuse, R7, !P4 ;  /* 0x0000000702077207 */ /* 0x040fe20006000000 */
[----:B------:R-:W-:Y:S01]  /*3720*/  @!P5 IMAD.MOV R3, RZ, RZ, -R3 ;  /* 0x000000ffff03d224 */ /* 0x000fe200078e0a03 */
[----:B------:R-:W-:Y:S01]  /*3730*/  SEL R12, R2, R12, !P4 ;  /* 0x0000000c020c7207 */ /* 0x000fe20006000000 */
[----:B------:R-:W-:Y:S01]  /*3740*/  IMAD R6, R6, UR4, RZ ;  /* 0x0000000406067c24 */ /* 0x000fe2000f8e02ff */
[C---:B------:R-:W-:Y:S01]  /*3750*/  SEL R11, R2.reuse, R11, !P4 ;  /* 0x0000000b020b7207 */ /* 0x040fe20006000000 */
[----:B------:R-:W-:Y:S01]  /*3760*/  IMAD R5, R5, UR4, RZ ;  /* 0x0000000405057c24 */ /* 0x000fe2000f8e02ff */
[C---:B------:R-:W-:Y:S01]  /*3770*/  SEL R13, R2.reuse, R13, !P4 ;  /* 0x0000000d020d7207 */ /* 0x040fe20006000000 */
[----:B------:R-:W-:Y:S01]  /*3780*/  IMAD R7, R7, UR4, RZ ;  /* 0x0000000407077c24 */ /* 0x000fe2000f8e02ff */
        /* <DEDUP_REMOVED lines=8> */
[----:B------:R-:W-:Y:S01]  /*3810*/  SEL R14, R2, R14, !P4 ;  /* 0x0000000e020e7207 */ /* 0x000fe20006000000 */
        /* <DEDUP_REMOVED lines=105> */
[----:B------:R-:W-:Y:S01]  /*3eb0*/  SEL R2, R2, R3, !P4 ;  /* 0x0000000302027207 */ /* 0x000fe20006000000 */
[----:B------:R-:W-:Y:S01]  /*3ec0*/  IMAD R3, R20, UR4, RZ ;  /* 0x0000000414037c24 */ /* 0x000fe2000f8e02ff */
[-C--:B---3--:R-:W-:Y:S01]  /*3ed0*/  LEA R126, P4, R6, R152.reuse, 0x1 ;  /* 0x00000098067e7211 */ /* 0x088fe200078808ff */
[----:B------:R-:W-:Y:S01]  /*3ee0*/  IMAD R99, R99, UR4, RZ ;  /* 0x0000000463637c24 */ /* 0x000fe2000f8e02ff */
[-C--:B------:R-:W-:Y:S01]  /*3ef0*/  LEA R127, P3, R5, R152.reuse, 0x1 ;  /* 0x00000098057f7211 */ /* 0x080fe200078608ff */
[----:B------:R-:W-:Y:S01]  /*3f00*/  IMAD R72, R2, UR4, RZ ;  /* 0x0000000402487c24 */ /* 0x000fe2000f8e02ff */
[-C--:B------:R-:W-:Y:S01]  /*3f10*/  LEA R125, P5, R7, R152.reuse, 0x1 ;  /* 0x00000098077d7211 */ /* 0x080fe200078a08ff */
[----:B------:R-:W-:Y:S01]  /*3f20*/  IMAD R101, R101, UR4, RZ ;  /* 0x0000000465657c24 */ /* 0x000fe2000f8e02ff */
[-C--:B------:R-:W-:Y:S01]  /*3f30*/  LEA.HI.X.SX32 R118, R6, R153.reuse, 0x1, P4 ;  /* 0x0000009906767211 */ /* 0x080fe200020f0eff */
[----:B------:R-:W-:Y:S01]  /*3f40*/  ULDC UR4, c[0x0][0x23c] ;  /* 0x00008f0000047ab9 */ /* 0x000fe20000000800 */
[-C--:B------:R-:W-:Y:S01]  /*3f50*/  LEA.HI.X.SX32 R120, R5, R153.reuse, 0x1, P3 ;  /* 0x0000009905787211 */ /* 0x080fe200018f0eff */
[----:B------:R-:W-:Y:S01]  /*3f60*/  IMAD R132, R132, UR4, RZ ;  /* 0x0000000484847c24 */ /* 0x000fe2000f8e02ff */
[-C--:B------:R-:W-:Y:S01]  /*3f70*/  LEA R117, P4, R12, R152.reuse, 0x1 ;  /* 0x000000980c757211 */ /* 0x080fe200078808ff */
[----:B------:R-:W-:Y:S01]  /*3f80*/  IMAD R43, R43, UR5, RZ ;  /* 0x000000052b2b7c24 */ /* 0x000fe2000f8e02ff */
[-C--:B------:R-:W-:Y:S01]  /*3f90*/  LEA.HI.X.SX32 R116, R7, R153.reuse, 0x1, P5 ;  /* 0x0000009907747211 */ /* 0x080fe200028f0eff */
[----:B------:R-:W-:Y:S01]  /*3fa0*/  IMAD R42, R42, UR5, RZ ;  /* 0x000000052a2a7c24 */ /* 0x000fe2000f8e02ff */
[-C--:B------:R-:W-:Y:S01]  /*3fb0*/  LEA R119, P3, R11, R152.reuse, 0x1 ;  /* 0x000000980b777211 */ /* 0x080fe200078608ff */
[----:B------:R-:W-:Y:S01]  /*3fc0*/  IMAD R42, R151, UR5, RZ ;  /* 0x00000005972a7c24 */ /* 0x000fe2000f8e02ff */
[-C--:B------:R-:W-:Y:S01]  /*3fd0*/  LEA R41, P5, R13, R152.reuse, 0x1 ;  /* 0x000000980d297211 */ /* 0x080fe200078a08ff */
[----:B------:R-:W-:Y:S01]  /*3fe0*/  IMAD R43, R131, UR5, RZ ;  /* 0x00000005832b7c24 */ /* 0x000fe2000f8e02ff */
[-C--:B------:R-:W-:Y:S01]  /*3ff0*/  LEA R128, P2, R4, R152.reuse, 0x1 ;  /* 0x0000009804807211 */ /* 0x080fe200078408ff */
[----:B------:R-:W-:Y:S01]  /*4000*/  IMAD R44, R44, UR5, RZ ;  /* 0x000000052c2c7c24 */ /* 0x000fe2000f8e02ff */
[-C--:B------:R-:W-:Y:S01]  /*4010*/  LEA.HI.X.SX32 R32, R12, R153.reuse, 0x1, P4 ;  /* 0x000000990c207211 */ /* 0x080fe200020f0eff */
[----:B------:R-:W-:Y:S01]  /*4020*/  IMAD R42, R115, UR5, RZ ;  /* 0x00000005732a7c24 */ /* 0x000fe2000f8e02ff */
[-C--:B------:R-:W-:Y:S01]  /*4030*/  LEA.HI.X.SX32 R34, R11, R153.reuse, 0x1, P3 ;  /* 0x000000990b227211 */ /* 0x080fe200018f0eff */
        /* <DEDUP_REMOVED lines=43> */
[----:B------:R-:W-:Y:S01]  /*42f0*/  LEA.HI.X.SX32 R24, R16, R153, 0x1, P2 ;  /* 0x0000009910187211 */ /* 0x000fe200010f0eff */
[----:B------:R-:W-:Y:S01]  /*4300*/  IMAD R44, R105, UR5, RZ ;  /* 0x00000005692c7c24 */ /* 0x000fe2000f8e02ff */
[-C--:B------:R-:W-:Y:S01]  /*4310*/  LEA R5, P5, R136, R152.reuse, 0x1 ;  /* 0x0000009888057211 */ /* 0x080fe200078a08ff */
[----:B------:R-:W-:Y:S01]  /*4320*/  IMAD R43, R102, UR5, RZ ;  /* 0x00000005662b7c24 */ /* 0x000fe2000f8e02ff */
[-C--:B------:R-:W-:Y:S01]  /*4330*/  LEA R27, P6, R3, R152.reuse, 0x1 ;  /* 0x00000098031b7211 */ /* 0x080fe200078c08ff */
[----:B------:R-:W-:Y:S01]  /*4340*/  IMAD R42, R100, UR5, RZ ;  /* 0x00000005642a7c24 */ /* 0x000fe2000f8e02ff */
[----:B------:R-:W-:-:S02]  /*4350*/  LEA R25, P1, R59, R152, 0x1 ;  /* 0x000000983b197211 */ /* 0x000fc400078208ff */
[-C--:B------:R-:W-:Y:S02]  /*4360*/  LEA R23, P2, R60, R152.reuse, 0x1 ;  /* 0x000000983c177211 */ /* 0x080fe400078408ff */
[-C--:B------:R-:W-:Y:S02]  /*4370*/  LEA R21, P3, R62, R152.reuse, 0x1 ;  /* 0x000000983e157211 */ /* 0x080fe400078608ff */
[----:B------:R-:W-:Y:S02]  /*4380*/  LEA R19, P4, R64, R152, 0x1 ;  /* 0x0000009840137211 */ /* 0x000fe400078808ff */
[-C--:B------:R-:W-:Y:S02]  /*4390*/  LEA.HI.X.SX32 R136, R136, R153.reuse, 0x1, P5 ;  /* 0x0000009988887211 */ /* 0x080fe400028f0eff */
[-C--:B------:R-:W-:Y:S02]  /*43a0*/  LEA.HI.X.SX32 R16, R3, R153.reuse, 0x1, P6 ;  /* 0x0000009903107211 */ /* 0x080fe400030f0eff */
[----:B------:R-:W-:-:S02]  /*43b0*/  LEA.HI.X.SX32 R14, R59, R153, 0x1, P1 ;  /* 0x000000993b0e7211 */ /* 0x000fc400008f0eff */
[-C--:B------:R-:W-:Y:S02]  /*43c0*/  LEA.HI.X.SX32 R12, R60, R153.reuse, 0x1, P2 ;  /* 0x000000993c0c7211 */ /* 0x080fe400010f0eff */
[-C--:B------:R-:W-:Y:S02]  /*43d0*/  LEA.HI.X.SX32 R10, R62, R153.reuse, 0x1, P3 ;  /* 0x000000993e0a7211 */ /* 0x080fe400018f0eff */
[----:B------:R-:W-:Y:S02]  /*43e0*/  LEA.HI.X.SX32 R8, R64, R153, 0x1, P4 ;  /* 0x0000009940087211 */ /* 0x000fe400020f0eff */
[-C--:B------:R-:W-:Y:S02]  /*43f0*/  LEA R218, P5, R142, R152.reuse, 0x1 ;  /* 0x000000988eda7211 */ /* 0x080fe400078a08ff */
[-C--:B------:R-:W-:Y:S02]  /*4400*/  LEA R15, P6, R68, R152.reuse, 0x1 ;  /* 0x00000098440f7211 */ /* 0x080fe400078c08ff */
        /* <DEDUP_REMOVED lines=16> */
[-C--:B------:R-:W-:Y:S01]  /*4510*/  LEA.HI.X.SX32 R148, R55, R153.reuse, 0x1, P5 ;  /* 0x0000009937947211 */ /* 0x080fe200028f0eff */
[----:B------:R-:W-:Y:S01]  /*4520*/  IMAD.SHL.U32 R55, R54, 0x20, RZ ;  /* 0x0000002036377824 */ /* 0x000fe200078e00ff */
[-C--:B------:R-:W-:Y:S01]  /*4530*/  LEA.HI.X.SX32 R137, R137, R153.reuse, 0x1, P6 ;  /* 0x0000009989897211 */ /* 0x080fe200030f0eff */
[----:B------:R-:W-:Y:S01]  /*4540*/  IMAD.SHL.U32 R54, R84, 0x8, RZ ;  /* 0x0000000854367824 */ /* 0x000fe200078e00ff */
[----:B------:R-:W-:-:S02]  /*4550*/  LEA.HI.X.SX32 R138, R138, R153, 0x1, P1 ;  /* 0x000000998a8a7211 */ /* 0x000fc400008f0eff */
[-C--:B------:R-:W-:Y:S01]  /*4560*/  LEA.HI.X.SX32 R139, R139, R153.reuse, 0x1, P2 ;  /* 0x000000998b8b7211 */ /* 0x080fe200010f0eff */
[----:B------:R0:W-:Y:S01]  /*4570*/  STL [R1+0x4], R55 ;  /* 0x0000043701007387 */ /* 0x0001e20000100800 */
[-C--:B------:R-:W-:Y:S02]  /*4580*/  LEA.HI.X.SX32 R140, R140, R153.reuse, 0x1, P3 ;  /* 0x000000998c8c7211 */ /* 0x080fe400018f0eff */
[----:B------:R-:W-:Y:S01]  /*4590*/  LEA.HI.X.SX32 R141, R141, R153, 0x1, P4 ;  /* 0x000000998d8d7211 */ /* 0x000fe200020f0eff */
[----:B------:R0:W-:Y:S01]  /*45a0*/  STL [R1+0x8], R54 ;  /* 0x0000083601007387 */ /* 0x0001e20000100800 */
[-C--:B------:R-:W-:Y:S02]  /*45b0*/  LEA R220, P6, R143, R152.reuse, 0x1 ;  /* 0x000000988fdc7211 */ /* 0x080fe400078c08ff */
[-C--:B------:R-:W-:Y:S02]  /*45c0*/  LEA R222, P1, R144, R152.reuse, 0x1 ;  /* 0x0000009890de7211 */ /* 0x080fe400078208ff */
[----:B------:R-:W-:-:S02]  /*45d0*/  LEA R224, P2, R145, R152, 0x1 ;  /* 0x0000009891e07211 */ /* 0x000fc400078408ff */
[-C--:B------:R-:W-:Y:S02]  /*45e0*/  LEA R226, P3, R146, R152.reuse, 0x1 ;  /* 0x0000009892e27211 */ /* 0x080fe400078608ff */
[----:B------:R-:W-:Y:S02]  /*45f0*/  LEA R228, P4, R56, R152, 0x1 ;  /* 0x0000009838e47211 */ /* 0x000fe400078808ff */
[-C--:B------:R-:W-:Y:S02]  /*4600*/  LEA.HI.X.SX32 R143, R143, R153.reuse, 0x1, P6 ;  /* 0x000000998f8f7211 */ /* 0x080fe400030f0eff */
[-C--:B------:R-:W-:Y:S02]  /*4610*/  LEA.HI.X.SX32 R144, R144, R153.reuse, 0x1, P1 ;  /* 0x0000009990907211 */ /* 0x080fe400008f0eff */
[-C--:B------:R-:W-:Y:S02]  /*4620*/  LEA.HI.X.SX32 R145, R145, R153.reuse, 0x1, P2 ;  /* 0x0000009991917211 */ /* 0x080fe400010f0eff */
[----:B------:R-:W-:-:S02]  /*4630*/  LEA.HI.X.SX32 R146, R146, R153, 0x1, P3 ;  /* 0x0000009992927211 */ /* 0x000fc400018f0eff */
[----:B------:R-:W-:Y:S02]  /*4640*/  LEA.HI.X.SX32 R147, R56, R153, 0x1, P4 ;  /* 0x0000009938937211 */ /* 0x000fe400020f0eff */
[-C--:B------:R-:W-:Y:S02]  /*4650*/  LEA R232, P6, R57, R152.reuse, 0x1 ;  /* 0x0000009839e87211 */ /* 0x080fe400078c08ff */
[-C--:B------:R-:W-:Y:S02]  /*4660*/  LEA R209, P1, R58, R152.reuse, 0x1 ;  /* 0x000000983ad17211 */ /* 0x080fe400078208ff */
[-C--:B------:R-:W-:Y:S02]  /*4670*/  LEA R205, P2, R61, R152.reuse, 0x1 ;  /* 0x000000983dcd7211 */ /* 0x080fe400078408ff */
[-C--:B------:R-:W-:Y:S02]  /*4680*/  LEA R201, P3, R63, R152.reuse, 0x1 ;  /* 0x000000983fc97211 */ /* 0x080fe400078608ff */
[----:B------:R-:W-:-:S02]  /*4690*/  LEA R197, P4, R65, R152, 0x1 ;  /* 0x0000009841c57211 */ /* 0x000fc400078808ff */
[----:B------:R-:W-:Y:S02]  /*46a0*/  LEA R193, P5, R67, R152, 0x1 ;  /* 0x0000009843c17211 */ /* 0x000fe400078a08ff */
[-C--:B------:R-:W-:Y:S02]  /*46b0*/  LEA.HI.X.SX32 R149, R57, R153.reuse, 0x1, P6 ;  /* 0x0000009939957211 */ /* 0x080fe400030f0eff */
[-C--:B------:R-:W-:Y:S02]  /*46c0*/  LEA.HI.X.SX32 R208, R58, R153.reuse, 0x1, P1 ;  /* 0x000000993ad07211 */ /* 0x080fe400008f0eff */
[-C--:B------:R-:W-:Y:S02]  /*46d0*/  LEA.HI.X.SX32 R204, R61, R153.reuse, 0x1, P2 ;  /* 0x000000993dcc7211 */ /* 0x080fe400010f0eff */
[----:B------:R-:W-:Y:S02]  /*46e0*/  CS2R R60, SRZ ;  /* 0x00000000003c7805 */ /* 0x000fe4000001ff00 */
[----:B------:R-:W-:-:S02]  /*46f0*/  LEA.HI.X.SX32 R200, R63, R153, 0x1, P3 ;  /* 0x000000993fc87211 */ /* 0x000fc400018f0eff */
[----:B------:R-:W-:Y:S02]  /*4700*/  CS2R R62, SRZ ;  /* 0x00000000003e7805 */ /* 0x000fe4000001ff00 */
[----:B------:R-:W-:Y:S02]  /*4710*/  LEA.HI.X.SX32 R196, R65, R153, 0x1, P4 ;  /* 0x0000009941c47211 */ /* 0x000fe400020f0eff */
[----:B------:R-:W-:Y:S02]  /*4720*/  CS2R R64, SRZ ;  /* 0x0000000000407805 */ /* 0x000fe4000001ff00 */
[-C--:B------:R-:W-:Y:S02]  /*4730*/  LEA R191, P6, R69, R152.reuse, 0x1 ;  /* 0x0000009845bf7211 */ /* 0x080fe400078c08ff */
[-C--:B------:R-:W-:Y:S02]  /*4740*/  LEA R189, P1, R71, R152.reuse, 0x1 ;  /* 0x0000009847bd7211 */ /* 0x080fe400078208ff */
[----:B------:R-:W-:-:S02]  /*4750*/  LEA R187, P2, R73, R152, 0x1 ;  /* 0x0000009849bb7211 */ /* 0x000fc400078408ff */
[-C--:B------:R-:W-:Y:S02]  /*4760*/  LEA R185, P3, R75, R152.reuse, 0x1 ;  /* 0x000000984bb97211 */ /* 0x080fe400078608ff */
[-C--:B------:R-:W-:Y:S02]  /*4770*/  LEA R183, P4, R77, R152.reuse, 0x1 ;  /* 0x000000984db77211 */ /* 0x080fe400078808ff */
[-C--:B------:R-:W-:Y:S02]  /*4780*/  LEA.HI.X.SX32 R192, R67, R153.reuse, 0x1, P5 ;  /* 0x0000009943c07211 */ /* 0x080fe400028f0eff */
[----:B------:R-:W-:Y:S02]  /*4790*/  CS2R R66, SRZ ;  /* 0x0000000000427805 */ /* 0x000fe4000001ff00 */
[----:B------:R-:W-:Y:S02]  /*47a0*/  LEA R181, P5, R79, R152, 0x1 ;  /* 0x000000984fb57211 */ /* 0x000fe400078a08ff */
[----:B------:R-:W-:-:S02]  /*47b0*/  LEA.HI.X.SX32 R190, R69, R153, 0x1, P6 ;  /* 0x0000009945be7211 */ /* 0x000fc400030f0eff */
[-C--:B------:R-:W-:Y:S02]  /*47c0*/  LEA.HI.X.SX32 R188, R71, R153.reuse, 0x1, P1 ;  /* 0x0000009947bc7211 */ /* 0x080fe400008f0eff */
[-C--:B------:R-:W-:Y:S02]  /*47d0*/  LEA.HI.X.SX32 R186, R73, R153.reuse, 0x1, P2 ;  /* 0x0000009949ba7211 */ /* 0x080fe400010f0eff */
[-C--:B------:R-:W-:Y:S02]  /*47e0*/  LEA.HI.X.SX32 R184, R75, R153.reuse, 0x1, P3 ;  /* 0x000000994bb87211 */ /* 0x080fe400018f0eff */
[----:B------:R-:W-:Y:S02]  /*47f0*/  LEA.HI.X.SX32 R182, R77, R153, 0x1, P4 ;  /* 0x000000994db67211 */ /* 0x000fe400020f0eff */
[----:B------:R-:W-:Y:S02]  /*4800*/  CS2R R76, SRZ ;  /* 0x00000000004c7805 */ /* 0x000fe4000001ff00 */
[----:B------:R-:W-:-:S02]  /*4810*/  LEA R179, P6, R81, R152, 0x1 ;  /* 0x0000009851b37211 */ /* 0x000fc400078c08ff */
[-C--:B------:R-:W-:Y:S02]  /*4820*/  LEA R177, P1, R83, R152.reuse, 0x1 ;  /* 0x0000009853b17211 */ /* 0x080fe400078208ff */
[-C--:B------:R-:W-:Y:S02]  /*4830*/  LEA R175, P2, R85, R152.reuse, 0x1 ;  /* 0x0000009855af7211 */ /* 0x080fe400078408ff */
[-C--:B------:R-:W-:Y:S02]  /*4840*/  LEA R242, P3, R87, R152.reuse, 0x1 ;  /* 0x0000009857f27211 */ /* 0x080fe400078608ff */
[----:B------:R-:W-:Y:S02]  /*4850*/  LEA R243, P4, R89, R152, 0x1 ;  /* 0x0000009859f37211 */ /* 0x000fe400078808ff */
[----:B------:R-:W-:Y:S02]  /*4860*/  LEA.HI.X.SX32 R180, R79, R153, 0x1, P5 ;  /* 0x000000994fb47211 */ /* 0x000fe400028f0eff */
[----:B------:R-:W-:-:S02]  /*4870*/  CS2R R78, SRZ ;  /* 0x00000000004e7805 */ /* 0x000fc4000001ff00 */
[----:B------:R-:W-:Y:S02]  /*4880*/  LEA R244, P5, R91, R152, 0x1 ;  /* 0x000000985bf47211 */ /* 0x000fe400078a08ff */
[-C--:B------:R-:W-:Y:S02]  /*4890*/  LEA.HI.X.SX32 R178, R81, R153.reuse, 0x1, P6 ;  /* 0x0000009951b27211 */ /* 0x080fe400030f0eff */
[----:B------:R-:W-:Y:S02]  /*48a0*/  CS2R R80, SRZ ;  /* 0x0000000000507805 */ /* 0x000fe4000001ff00 */
[-C--:B------:R-:W-:Y:S02]  /*48b0*/  LEA.HI.X.SX32 R176, R83, R153.reuse, 0x1, P1 ;  /* 0x0000009953b07211 */ /* 0x080fe400008f0eff */
[----:B------:R-:W-:Y:S02]  /*48c0*/  CS2R R82, SRZ ;  /* 0x0000000000527805 */ /* 0x000fe4000001ff00 */
[----:B------:R-:W-:-:S02]  /*48d0*/  LEA.HI.X.SX32 R174, R85, R153, 0x1, P2 ;  /* 0x0000009955ae7211 */ /* 0x000fc400010f0eff */
[----:B------:R-:W-:Y:S02]  /*48e0*/  CS2R R84, SRZ ;  /* 0x0000000000547805 */ /* 0x000fe4000001ff00 */
[-C--:B------:R-:W-:Y:S02]  /*48f0*/  LEA.HI.X.SX32 R172, R87, R153.reuse, 0x1, P3 ;  /* 0x0000009957ac7211 */ /* 0x080fe400018f0eff */
[----:B------:R-:W-:Y:S02]  /*4900*/  CS2R R86, SRZ ;  /* 0x0000000000567805 */ /* 0x000fe4000001ff00 */
        /* <DEDUP_REMOVED lines=9> */
[----:B------:R-:W-:Y:S02]  /*49a0*/  SHF.R.S32.HI R131, RZ, 0x1f, R132 ;  /* 0x0000001fff837819 */ /* 0x000fe40000011484 */
[----:B------:R-:W-:Y:S01]  /*49b0*/  LEA R241, P0, R240, UR10, 0x1 ;  /* 0x0000000af0f17c11 */ /* 0x000fe2000f8008ff */
[----:B------:R-:W-:Y:S01]  /*49c0*/  ULDC UR10, c[0x0][0x238] ;  /* 0x00008e00000a7ab9 */ /* 0x000fe20000000800 */
[----:B------:R-:W-:Y:S02]  /*49d0*/  LEA R247, P5, R72, R152, 0x1 ;  /* 0x0000009848f77211 */ /* 0x000fe400078a08ff */
[-C--:B------:R-:W-:Y:S02]  /*49e0*/  LEA.HI.X.SX32 R235, R93, R153.reuse, 0x1, P6 ;  /* 0x000000995deb7211 */ /* 0x080fe400030f0eff */
[----:B------:R-:W-:Y:S02]  /*49f0*/  CS2R R92, SRZ ;  /* 0x00000000005c7805 */ /* 0x000fe4000001ff00 */
[----:B------:R-:W-:-:S02]  /*4a00*/  LEA.HI.X.SX32 R236, R95, R153, 0x1, P1 ;  /* 0x000000995fec7211 */ /* 0x000fc400008f0eff */
[----:B------:R-:W-:Y:S02]  /*4a10*/  CS2R R94, SRZ ;  /* 0x00000000005e7805 */ /* 0x000fe4000001ff00 */
[-C--:B------:R-:W-:Y:S02]  /*4a20*/  LEA.HI.X.SX32 R237, R97, R153.reuse, 0x1, P2 ;  /* 0x0000009961ed7211 */ /* 0x080fe400010f0eff */
[----:B------:R-:W-:Y:S02]  /*4a30*/  CS2R R96, SRZ ;  /* 0x0000000000607805 */ /* 0x000fe4000001ff00 */
[-C--:B------:R-:W-:Y:S02]  /*4a40*/  LEA.HI.X.SX32 R238, R99, R153.reuse, 0x1, P3 ;  /* 0x0000009963ee7211 */ /* 0x080fe400018f0eff */
[----:B------:R-:W-:Y:S02]  /*4a50*/  CS2R R98, SRZ ;  /* 0x0000000000627805 */ /* 0x000fe4000001ff00 */
[----:B------:R-:W-:-:S02]  /*4a60*/  LEA.HI.X.SX32 R239, R101, R153, 0x1, P4 ;  /* 0x0000009965ef7211 */ /* 0x000fc400020f0eff */
[C---:B------:R-:W-:Y:S01]  /*4a70*/  SHF.L.U64.HI R131, R132.reuse, 0x1, R131 ;  /* 0x0000000184837819 */ /* 0x040fe20000010283 */
[----:B------:R-:W-:Y:S01]  /*4a80*/  IMAD.SHL.U32 R132, R132, 0x2, RZ ;  /* 0x0000000284847824 */ /* 0x000fe200078e00ff */
[----:B------:R-:W-:Y:S02]  /*4a90*/  LEA.HI.X.SX32 R153, R72, R153, 0x1, P5 ;  /* 0x0000009948997211 */ /* 0x000fe400028f0eff */
[----:B0-----:R-:W-:-:S07]  /*4aa0*/  LEA.HI.X.SX32 R240, R240, UR11, 0x1, P0 ;  /* 0x0000000bf0f07c11 */ /* 0x001fce00080f0eff */
.L_x_2:
[C---:B------:R-:W-:Y:S01]  /*4ab0*/  ISETP.GE.AND P0, PT, R130.reuse, UR7, PT ;  /* 0x0000000782007c0c */ /* 0x040fe2000bf06270 */
[C---:B------:R-:W-:Y:S01]  /*4ac0*/  IMAD R45, R130.reuse, UR10, RZ ;  /* 0x0000000a822d7c24 */ /* 0x040fe2000f8e02ff */
[C---:B------:R-:W-:Y:S01]  /*4ad0*/  LOP3.LUT R46, R130.reuse, 0x8, RZ, 0xfc, !PT ;  /* 0x00000008822e7812 */ /* 0x040fe200078efcff */
[----:B------:R-:W-:Y:S01]  /*4ae0*/  IMAD.MOV.U32 R42, RZ, RZ, R241 ;  /* 0x000000ffff2a7224 */ /* 0x000fe200078e00f1 */
[----:B------:R-:W-:Y:S01]  /*4af0*/  LOP3.LUT R48, R130, 0x8, RZ, 0xfc, !PT ;  /* 0x0000000882307812 */ /* 0x000fe200078efcff */
[----:B------:R-:W-:Y:S01]  /*4b00*/  IMAD.MOV.U32 R43, RZ, RZ, R240 ;  /* 0x000000ffff2b7224 */ /* 0x000fe200078e00f0 */
[----:B------:R-:W-:Y:S01]  /*4b10*/  ISETP.GE.AND P1, PT, R46, UR7, PT ;  /* 0x000000072e007c0c */ /* 0x000fe2000bf26270 */
[----:B------:R-:W-:Y:S01]  /*4b20*/  ULDC UR4, c[0x0][0x238] ;  /* 0x00008e0000047ab9 */ /* 0x000fe20000000800 */
[----:B------:R-:W-:Y:S01]  /*4b30*/  PRMT R55, RZ, 0x7610, R55 ;  /* 0x00007610ff377816 */ /* 0x000fe20000000037 */
[----:B------:R-:W-:Y:S01]  /*4b40*/  IMAD.WIDE R44, R45, 0x2, R42 ;  /* 0x000000022d2c7825 */ /* 0x000fe200078e022a */
[C---:B------:R-:W-:Y:S01]  /*4b50*/  LOP3.LUT R47, R130.reuse, 0x10, RZ, 0xfc, !PT ;  /* 0x00000010822f7812 */ /* 0x040fe200078efcff */
[----:B------:R-:W-:Y:S01]  /*4b60*/  ULDC UR5, c[0x0][0x238] ;  /* 0x00008e0000057ab9 */ /* 0x000fe20000000800 */
[----:B------:R-:W-:Y:S01]  /*4b70*/  LOP3.LUT R49, R130, 0x10, RZ, 0xfc, !PT ;  /* 0x0000001082317812 */ /* 0x000fe200078efcff */
[----:B------:R-:W-:Y:S01]  /*4b80*/  IMAD R48, R48, UR4, RZ ;  /* 0x0000000430307c24 */ /* 0x000fe2000f8e02ff */
[----:B------:R-:W-:Y:S01]  /*4b90*/  ISETP.GE.AND P3, PT, R47, UR7, PT ;  /* 0x000000072f007c0c */ /* 0x000fe2000bf66270 */
[----:B------:R0:W2:Y:S01]  /*4ba0*/  @!P0 LDG.E.U16 R55, desc[UR8][R44.64] ;  /* 0x000000082c378981 */ /* 0x0000a2000c1e1500 */
[C---:B------:R-:W-:Y:S01]  /*4bb0*/  LOP3.LUT R47, R130.reuse, 0x18, RZ, 0xfc, !PT ;  /* 0x00000018822f7812 */ /* 0x040fe200078efcff */
[----:B------:R-:W-:Y:S01]  /*4bc0*/  ULDC UR4, c[0x0][0x238] ;  /* 0x00008e0000047ab9 */ /* 0x000fe20000000800 */
[----:B------:R-:W-:Y:S01]  /*4bd0*/  PRMT R54, RZ, 0x7610, R54 ;  /* 0x00007610ff367816 */ /* 0x000fe20000000036 */
[----:B------:R-:W-:Y:S01]  /*4be0*/  IMAD R49, R49, UR4, RZ ;  /* 0x0000000431317c24 */ /* 0x000fe2000f8e02ff */
[----:B------:R-:W-:Y:S01]  /*4bf0*/  ISETP.GE.AND P5, PT, R47, UR7, PT ;  /* 0x000000072f007c0c */ /* 0x000fe2000bfa6270 */
[----:B------:R-:W-:Y:S01]  /*4c00*/  ULDC UR4, c[0x0][0x238] ;  /* 0x00008e0000047ab9 */ /* 0x000fe20000000800 */
[----:B------:R-:W-:-:S02]  /*4c10*/  LOP3.LUT R47, R130, 0x2, RZ, 0xfc, !PT ;  /* 0x00000002822f7812 */ /* 0x000fc400078efcff */
[----:B------:R-:W-:Y:S01]  /*4c20*/  PRMT R53, RZ, 0x7610, R53 ;  /* 0x00007610ff357816 */ /* 0x000fe20000000035 */
[--C-:B0-----:R-:W-:Y:S01]  /*4c30*/  IMAD.WIDE R44, R48, 0x2, R42.reuse ;  /* 0x00000002302c7825 */ /* 0x101fe200078e022a */
[C---:B------:R-:W-:Y:S02]  /*4c40*/  LOP3.LUT R46, R130.reuse, 0x2, RZ, 0xfc, !PT ;  /* 0x00000002822e7812 */ /* 0x040fe400078efcff */
[----:B------:R-:W-:Y:S02]  /*4c50*/  LOP3.LUT R48, R130, 0x4, RZ, 0xfc, !PT ;  /* 0x0000000482307812 */ /* 0x000fe400078efcff */
[----:B------:R0:W3:Y:S01]  /*4c60*/  @!P1 LDG.E.U16 R54, desc[UR8][R44.64] ;  /* 0x000000082c369981 */ /* 0x0000e2000c1e1500 */
[----:B------:R-:W-:Y:S01]  /*4c70*/  IMAD R47, R47, UR4, RZ ;  /* 0x000000042f2f7c24 */ /* 0x000fe2000f8e02ff */
[----:B------:R-:W-:Y:S01]  /*4c80*/  ISETP.GE.AND P0, PT, R46, UR7, PT ;  /* 0x000000072e007c0c */ /* 0x000fe2000bf06270 */
[----:B------:R-:W-:Y:S01]  /*4c90*/  ULDC UR4, c[0x0][0x238] ;  /* 0x00008e0000047ab9 */ /* 0x000fe20000000800 */
[----:B------:R-:W-:Y:S01]  /*4ca0*/  ISETP.GE.AND P2, PT, R48, UR7, PT ;  /* 0x0000000730007c0c */ /* 0x000fe2000bf46270 */
[----:B0-----:R-:W-:Y:S01]  /*4cb0*/  IMAD.WIDE R44, R49, 0x2, R42 ;  /* 0x00000002312c7825 */ /* 0x001fe200078e022a */
[----:B------:R-:W-:-:S02]  /*4cc0*/  LOP3.LUT R48, R130, 0x18, RZ, 0xfc, !PT ;  /* 0x0000001882307812 */ /* 0x000fc400078efcff */
[C---:B------:R-:W-:Y:S02]  /*4cd0*/  LOP3.LUT R51, R130.reuse, 0x20, RZ, 0xfc, !PT ;  /* 0x0000002082337812 */ /* 0x040fe400078efcff */
[----:B------:R0:W4:Y:S01]  /*4ce0*/  @!P3 LDG.E.U16 R53, desc[UR8][R44.64] ;  /* 0x000000082c35b981 */ /* 0x000122000c1e1500 */
[----:B------:R-:W-:Y:S01]  /*4cf0*/  LOP3.LUT R50, R130, 0x6, RZ, 0xfc, !PT ;  /* 0x0000000682327812 */ /* 0x000fe200078efcff */
[----:B------:R-:W-:Y:S01]  /*4d00*/  IMAD R48, R48, UR4, RZ ;  /* 0x0000000430307c24 */ /* 0x000fe2000f8e02ff */
[C---:B------:R-:W-:Y:S01]  /*4d10*/  LOP3.LUT R46, R130.reuse, 0x28, RZ, 0xfc, !PT ;  /* 0x00000028822e7812 */ /* 0x040fe200078efcff */
[----:B------:R-:W-:Y:S01]  /*4d20*/  ULDC UR4, c[0x0][0x238] ;  /* 0x00008e0000047ab9 */ /* 0x000fe20000000800 */
[----:B------:R-:W-:Y:S01]  /*4d30*/  PRMT R56, RZ, 0x7610, R56 ;  /* 0x00007610ff387816 */ /* 0x000fe20000000038 */
[--C-:B0-----:R-:W-:Y:S01]  /*4d40*/  IMAD.WIDE R44, R47, 0x2, R42.reuse ;  /* 0x000000022f2c7825 */ /* 0x101fe200078e022a */
[C---:B------:R-:W-:Y:S02]  /*4d50*/  LOP3.LUT R47, R130.reuse, 0x4, RZ, 0xfc, !PT ;  /* 0x00000004822f7812 */ /* 0x040fe400078efcff */
[C---:B------:R-:W-:Y:S01]  /*4d60*/  ISETP.GE.AND P3, PT, R51.reuse, UR7, PT ;  /* 0x0000000733007c0c */ /* 0x040fe2000bf66270 */
[----:B------:R-:W-:Y:S01]  /*4d70*/  IMAD R51, R51, UR4, RZ ;  /* 0x0000000433337c24 */ /* 0x000fe2000f8e02ff */
[----:B------:R-:W-:Y:S01]  /*4d80*/  LOP3.LUT R155, R130, 0x6, RZ, 0xfc, !PT ;  /* 0x00000006829b7812 */ /* 0x000fe200078efcff */
[----:B------:R-:W-:Y:S01]  /*4d90*/  IMAD R47, R47, UR5, RZ ;  /* 0x000000052f2f7c24 */ /* 0x000fe2000f8e02ff */
[----:B------:R-:W-:Y:S01]  /*4da0*/  ISETP.GE.AND P1, PT, R50, UR7, PT ;  /* 0x0000000732007c0c */ /* 0x000fe2000bf26270 */
[----:B------:R-:W-:Y:S01]  /*4db0*/  ULDC UR5, c[0x0][0x238] ;  /* 0x00008e0000057ab9 */ /* 0x000fe20000000800 */
[----:B------:R-:W-:Y:S01]  /*4dc0*/  ISETP.GE.AND P4, PT, R46, UR7, PT ;  /* 0x000000072e007c0c */ /* 0x000fe2000bf86270 */
[----:B------:R-:W-:Y:S01]  /*4dd0*/  IMAD.WIDE R46, R47, 0x2, R42 ;  /* 0x000000022f2e7825 */ /* 0x000fe200078e022a */
[----:B------:R-:W-:Y:S01]  /*4de0*/  PRMT R68, RZ, 0x7610, R68 ;  /* 0x00007610ff447816 */ /* 0x000fe20000000044 */
[----:B------:R0:W5:Y:S01]  /*4df0*/  @!P0 LDG.E.U16 R56, desc[UR8][R44.64] ;  /* 0x000000082c388981 */ /* 0x000162000c1e1500 */
[----:B------:R-:W-:Y:S01]  /*4e00*/  PRMT R58, RZ, 0x7610, R58 ;  /* 0x00007610ff3a7816 */ /* 0x000fe2000000003a */
[----:B------:R-:W-:Y:S01]  /*4e10*/  IMAD R155, R155, UR5, RZ ;  /* 0x000000059b9b7c24 */ /* 0x000fe2000f8e02ff */
[----:B------:R-:W-:Y:S01]  /*4e20*/  PRMT R52, RZ, 0x7610, R52 ;  /* 0x00007610ff347816 */ /* 0x000fe20000000034 */
[----:B------:R-:W-:Y:S01]  /*4e30*/  ULDC UR4, c[0x0][0x238] ;  /* 0x00008e0000047ab9 */ /* 0x000fe20000000800 */
[----:B------:R1:W5:Y:S01]  /*4e40*/  @!P2 LDG.E.U16 R68, desc[UR8][R46.64] ;  /* 0x000000082e44a981 */ /* 0x000362000c1e1500 */
[----:B------:R-:W-:Y:S01]  /*4e50*/  IMAD.WIDE R48, R48, 0x2, R42 ;  /* 0x0000000230307825 */ /* 0x000fe200078e022a */
[----:B------:R-:W-:Y:S01]  /*4e60*/  LOP3.LUT R104, R130, 0xc, RZ, 0xfc, !PT ;  /* 0x0000000c82687812 */ /* 0x000fe200078efcff */
[----:B------:R-:W-:-:S02]  /*4e70*/  ULDC UR5, c[0x0][0x238] ;  /* 0x00008e0000057ab9 */ /* 0x000fc40000000800 */
[--C-:B0-----:R-:W-:Y:S01]  /*4e80*/  IMAD.WIDE R44, R51, 0x2, R42.reuse ;  /* 0x00000002332c7825 */ /* 0x101fe200078e022a */
[----:B------:R-:W-:Y:S01]  /*4e90*/  LOP3.LUT R51, R130, 0xa, RZ, 0xfc, !PT ;  /* 0x0000000a82337812 */ /* 0x000fe200078efcff */
[----:B------:R-:W2:Y:S02]  /*4ea0*/  @!P5 LDG.E.U16 R52, desc[UR8][R48.64] ;  /* 0x000000083034d981 */ /* 0x000ea4000c1e1500 */
[----:B-1----:R-:W-:Y:S01]  /*4eb0*/  IMAD.WIDE R46, R155, 0x2, R42 ;  /* 0x000000029b2e7825 */ /* 0x002fe200078e022a */
[----:B------:R-:W-:-:S03]  /*4ec0*/  PRMT R74, RZ, 0x7610, R74 ;  /* 0x00007610ff4a7816 */ /* 0x000fc6000000004a */
[----:B------:R-:W-:Y:S01]  /*4ed0*/  IMAD R51, R51, UR4, RZ ;  /* 0x0000000433337c24 */ /* 0x000fe2000f8e02ff */
[----:B------:R0:W5:Y:S01]  /*4ee0*/  @!P1 LDG.E.U16 R58, desc[UR8][R46.64] ;  /* 0x000000082e3a9981 */ /* 0x000162000c1e1500 */
[----:B------:R-:W-:Y:S01]  /*4ef0*/  LOP3.LUT R155, R130, 0xc, RZ, 0xfc, !PT ;  /* 0x0000000c829b7812 */ /* 0x000fe200078efcff */
[----:B------:R-:W-:Y:S01]  /*4f00*/  ULDC UR4, c[0x0][0x238] ;  /* 0x00008e0000047ab9 */ /* 0x000fe20000000800 */
[----:B------:R-:W-:Y:S01]  /*4f10*/  ISETP.GE.AND P5, PT, R104, UR7, PT ;  /* 0x0000000768007c0c */ /* 0x000fe2000bfa6270 */
[----:B------:R1:W5:Y:S01]  /*4f20*/  @!P3 LDG.E.U16 R74, desc[UR8][R44.64] ;  /* 0x000000082c4ab981 */ /* 0x000362000c1e1500 */
[----:B0-----:R-:W-:Y:S01]  /*4f30*/  IMAD.WIDE R46, R51, 0x2, R42 ;  /* 0x00000002332e7825 */ /* 0x001fe200078e022a */
[----:B------:R-:W-:-:S03]  /*4f40*/  LOP3.LUT R51, R130, 0x12, RZ, 0xfc, !PT ;  /* 0x0000001282337812 */ /* 0x000fc600078efcff */
[----:B------:R-:W-:Y:S01]  /*4f50*/  IMAD R155, R155, UR4, RZ ;  /* 0x000000049b9b7c24 */ /* 0x000fe2000f8e02ff */
[----:B------:R-:W-:Y:S01]  /*4f60*/  ISETP.GE.AND P3, PT, R51, UR7, PT ;  /* 0x0000000733007c0c */ /* 0x000fe2000bf66270 */
[----:B------:R-:W-:Y:S01]  /*4f70*/  ULDC UR4, c[0x0][0x238] ;  /* 0x00008e0000047ab9 */ /* 0x000fe20000000800 */
[C---:B------:R-:W-:Y:S02]  /*4f80*/  LOP3.LUT R51, R130.reuse, 0x28, RZ, 0xfc, !PT ;  /* 0x0000002882337812 */ /* 0x040fe400078efcff */
[----:B------:R-:W-:Y:S01]  /*4f90*/  LOP3.LUT R50, R130, 0xa, RZ, 0xfc, !PT ;  /* 0x0000000a82327812 */ /* 0x000fe200078efcff */
[----:B-1----:R-:W-:Y:S01]  /*4fa0*/  IMAD.WIDE R44, R155, 0x2, R42 ;  /* 0x000000029b2c7825 */ /* 0x002fe200078e022a */
[----:B------:R-:W-:Y:S02]  /*4fb0*/  PRMT R69, RZ, 0x7610, R69 ;  /* 0x00007610ff457816 */ /* 0x000fe40000000045 */
[----:B------:R-:W-:Y:S01]  /*4fc0*/  ISETP.GE.AND P2, PT, R50, UR7, PT ;  /* 0x0000000732007c0c */ /* 0x000fe2000bf46270 */
[----:B------:R-:W-:Y:S01]  /*4fd0*/  IMAD R51, R51, UR4, RZ ;  /* 0x0000000433337c24 */ /* 0x000fe2000f8e02ff */
[----:B------:R-:W-:Y:S01]  /*4fe0*/  PRMT R71, RZ, 0x7610, R71 ;  /* 0x00007610ff477816 */ /* 0x000fe20000000047 */
[----:B------:R-:W-:Y:S01]  /*4ff0*/  ULDC UR4, c[0x0][0x238] ;  /* 0x00008e0000047ab9 */ /* 0x000fe20000000800 */
[----:B------:R0:W5:Y:S01]  /*5000*/  @!P5 LDG.E.U16 R69, desc[UR8][R44.64] ;  /* 0x000000082c45d981 */ /* 0x000162000c1e1500 */
[----:B------:R-:W-:-:S02]  /*5010*/  PRMT R105, RZ, 0x7610, R105 ;  /* 0x00007610ff697816 */ /* 0x000fc40000000069 */
[C---:B------:R-:W-:Y:S02]  /*5020*/  LOP3.LUT R155, R130.reuse, 0x12, RZ, 0xfc, !PT ;  /* 0x00000012829b7812 */ /* 0x040fe400078efcff */
[----:B------:R-:W-:-:S04]  /*5030*/  LOP3.LUT R50, R130, 0x30, RZ, 0xfc, !PT ;  /* 0x0000003082327812 */ /* 0x000fc800078efcff */
[----:B------:R1:W5:Y:S01]  /*5040*/  @!P2 LDG.E.U16 R71, desc[UR8][R46.64] ;  /* 0x000000082e47a981 */ /* 0x000362000c1e1500 */
[--C-:B0-----:R-:W-:Y:S01]  /*5050*/  IMAD.WIDE R44, R51, 0x2, R42.reuse ;  /* 0x00000002332c7825 */ /* 0x101fe200078e022a */
[C---:B------:R-:W-:Y:S02]  /*5060*/  LOP3.LUT R51, R130.reuse, 0xe, RZ, 0xfc, !PT ;  /* 0x0000000e82337812 */ /* 0x040fe400078efcff */
[----:B------:R-:W-:Y:S01]  /*5070*/  LOP3.LUT R48, R130, 0x38, RZ, 0xfc, !PT ;  /* 0x0000003882307812 */ /* 0x000fe200078efcff */
[----:B------:R-:W-:Y:S01]  /*5080*/  IMAD R155, R155, UR4, RZ ;  /* 0x000000049b9b7c24 */ /* 0x000fe2000f8e02ff */
[----:B------:R0:W5:Y:S01]  /*5090*/  @!P4 LDG.E.U16 R105, desc[UR8][R44.64] ;  /* 0x000000082c69c981 */ /* 0x000162000c1e1500 */
[----:B------:R-:W-:Y:S01]  /*50a0*/  IMAD R51, R51, UR5, RZ ;  /* 0x0000000533337c24 */ /* 0x000fe2000f8e02ff */
[----:B------:R-:W-:Y:S01]  /*50b0*/  ISETP.GE.AND P0, PT, R50, UR7, PT ;  /* 0x0000000732007c0c */ /* 0x000fe2000bf06270 */
[----:B------:R-:W-:Y:S01]  /*50c0*/  ULDC UR4, c[0x0][0x238] ;  /* 0x00008e0000047ab9 */ /* 0x000fe20000000800 */
[----:B------:R-:W-:Y:S01]  /*50d0*/  ISETP.GE.AND P1, PT, R48, UR7, PT ;  /* 0x0000000730007c0c */ /* 0x000fe2000bf26270 */
[----:B-1----:R-:W-:Y:S01]  /*50e0*/  IMAD.WIDE R46, R51, 0x2, R42 ;  /* 0x00000002332e7825 */ /* 0x002fe200078e022a */
[----:B------:R-:W-:Y:S01]  /*50f0*/  LOP3.LUT R51, R130, 0x16, RZ, 0xfc, !PT ;  /* 0x0000001682337812 */ /* 0x000fe200078efcff */
[----:B------:R-:W-:-:S03]  /*5100*/  ULDC UR5, c[0x0][0x238] ;  /* 0x00008e0000057ab9 */ /* 0x000fc60000000800 */
[----:B------:R-:W-:Y:S02]  /*5110*/  ISETP.GE.AND P4, PT, R51, UR7, PT ;  /* 0x0000000733007c0c */ /* 0x000fe4000bf86270 */
[C---:B------:R-:W-:Y:S01]  /*5120*/  LOP3.LUT R51, R130.reuse, 0x30, RZ, 0xfc, !PT ;  /* 0x0000003082337812 */ /* 0x040fe200078efcff */
[----:B------:R-:W-:Y:S01]  /*5130*/  IMAD.WIDE R48, R155, 0x2, R42 ;  /* 0x000000029b307825 */ /* 0x000fe200078e022a */
[C---:B------:R-:W-:Y:S02]  /*5140*/  LOP3.LUT R155, R130.reuse, 0x16, RZ, 0xfc, !PT ;  /* 0x00000016829b7812 */ /* 0x040fe400078efcff */
[----:B------:R-:W-:Y:S01]  /*5150*/  LOP3.LUT R50, R130, 0x38, RZ, 0xfc, !PT ;  /* 0x0000003882327812 */ /* 0x000fe200078efcff */
[----:B------:R-:W-:Y:S01]  /*5160*/  IMAD R51, R51, UR4, RZ ;  /* 0x0000000433337c24 */ /* 0x000fe2000f8e02ff */
[----:B------:R-:W-:Y:S01]  /*5170*/  ULDC UR4, c[0x0][0x238] ;  /* 0x00008e0000047ab9 */ /* 0x000fe20000000800 */
[----:B------:R-:W-:Y:S01]  /*5180*/  PRMT R114, RZ, 0x7610, R114 ;  /* 0x00007610ff727816 */ /* 0x000fe20000000072 */
[----:B------:R-:W-:Y:S01]  /*5190*/  IMAD R155, R155, UR4, RZ ;  /* 0x000000049b9b7c24 */ /* 0x000fe2000f8e02ff */
[----:B------:R-:W-:Y:S01]  /*51a0*/  ULDC UR4, c[0x0][0x238] ;  /* 0x00008e0000047ab9 */ /* 0x000fe20000000800 */
[----:B0-----:R-:W-:Y:S01]  /*51b0*/  IMAD.WIDE R44, R51, 0x2, R42 ;  /* 0x00000002332c7825 */ /* 0x001fe200078e022a */
[----:B------:R-:W-:-:S03]  /*51c0*/  PRMT R151, RZ, 0x7610, R151 ;  /* 0x00007610ff977816 */ /* 0x000fc60000000097 */
[----:B------:R-:W-:Y:S01]  /*51d0*/  IMAD R50, R50, UR4, RZ ;  /* 0x0000000432327c24 */ /* 0x000fe2000f8e02ff */
[----:B------:R0:W5:Y:S01]  /*51e0*/  @!P0 LDG.E.U16 R114, desc[UR8][R44.64] ;  /* 0x000000082c728981 */ /* 0x000162000c1e1500 */
[----:B------:R-:W-:Y:S01]  /*51f0*/  LOP3.LUT R104, R130, 0xe, RZ, 0xfc, !PT ;  /* 0x0000000e82687812 */ /* 0x000fe200078efcff */
[----:B------:R-:W-:Y:S01]  /*5200*/  ULDC UR4, c[0x0][0x238] ;  /* 0x00008e0000047ab9 */ /* 0x000fe20000000800 */
[----:B0-----:R-:W-:-:S05]  /*5210*/  IMAD.WIDE R44, R50, 0x2, R42 ;  /* 0x00000002322c7825 */ /* 0x001fca00078e022a */
[----:B------:R-:W5:Y:S01]  /*5220*/  @!P1 LDG.E.U16 R151, desc[UR8][R44.64] ;  /* 0x000000082c979981 */ /* 0x000f62000c1e1500 */
[----:B------:R-:W-:Y:S02]  /*5230*/  ISETP.GE.AND P2, PT, R104, UR7, PT ;  /* 0x0000000768007c0c */ /* 0x000fe4000bf46270 */
[C---:B------:R-:W-:Y:S02]  /*5240*/  LOP3.LUT R104, R130.reuse, 0x14, RZ, 0xfc, !PT ;  /* 0x0000001482687812 */ /* 0x040fe400078efcff */
[----:B------:R-:W-:Y:S02]  /*5250*/  LOP3.LUT R51, R130, 0x14, RZ, 0xfc, !PT ;  /* 0x0000001482337812 */ /* 0x000fe400078efcff */
[----:B------:R-:W-:Y:S02]  /*5260*/  PRMT R57, RZ, 0x7610, R57 ;  /* 0x00007610ff397816 */ /* 0x000fe40000000039 */
[----:B------:R-:W-:Y:S01]  /*5270*/  ISETP.GE.AND P5, PT, R104, UR7, PT ;  /* 0x0000000768007c0c */ /* 0x000fe2000bfa6270 */
[----:B------:R-:W-:Y:S01]  /*5280*/  IMAD R51, R51, UR5, RZ ;  /* 0x0000000533337c24 */ /* 0x000fe2000f8e02ff */
[----:B------:R-:W-:Y:S01]  /*5290*/  LOP3.LUT R104, R130, 0x1a, RZ, 0xfc, !PT ;  /* 0x0000001a82687812 */ /* 0x000fe200078efcff */
[----:B------:R-:W-:Y:S01]  /*52a0*/  ULDC UR5, c[0x0][0x238] ;  /* 0x00008e0000057ab9 */ /* 0x000fe20000000800 */
[----:B------:R-:W-:Y:S01]  /*52b0*/  PRMT R72, RZ, 0x7610, R72 ;  /* 0x00007610ff487816 */ /* 0x000fe20000000048 */
[----:B------:R0:W5:Y:S01]  /*52c0*/  @!P2 LDG.E.U16 R57, desc[UR8][R46.64] ;  /* 0x000000082e39a981 */ /* 0x000162000c1e1500 */
[----:B------:R-:W-:-:S02]  /*52d0*/  ISETP.GE.AND P0, PT, R104, UR7, PT ;  /* 0x0000000768007c0c */ /* 0x000fc4000bf06270 */
[----:B------:R-:W-:Y:S01]  /*52e0*/  PRMT R101, RZ, 0x7610, R101 ;  /* 0x00007610ff657816 */ /* 0x000fe20000000065 */
[----:B------:R-:W-:Y:S01]  /*52f0*/  IMAD R104, R104, UR5, RZ ;  /* 0x0000000568687c24 */ /* 0x000fe2000f8e02ff */
[----:B------:R1:W5:Y:S01]  /*5300*/  @!P3 LDG.E.U16 R72, desc[UR8][R48.64] ;  /* 0x000000083048b981 */ /* 0x000362000c1e1500 */
[----:B------:R-:W-:Y:S01]  /*5310*/  PRMT R59, RZ, 0x7610, R59 ;  /* 0x00007610ff3b7816 */ /* 0x000fe2000000003b */
[----:B------:R-:W-:Y:S01]  /*5320*/  ULDC UR5, c[0x0][0x238] ;  /* 0x00008e0000057ab9 */ /* 0x000fe20000000800 */
[--C-:B0-----:R-:W-:Y:S01]  /*5330*/  IMAD.WIDE R46, R51, 0x2, R42.reuse ;  /* 0x00000002332e7825 */ /* 0x101fe200078e022a */
[C---:B------:R-:W-:Y:S02]  /*5340*/  LOP3.LUT R51, R130.reuse, 0x1c, RZ, 0xfc, !PT ;  /* 0x0000001c82337812 */ /* 0x040fe400078efcff */
[----:B------:R-:W-:Y:S01]  /*5350*/  LOP3.LUT R50, R130, 0x1e, RZ, 0xfc, !PT ;  /* 0x0000001e82327812 */ /* 0x000fe200078efcff */
[----:B-1----:R-:W-:Y:S01]  /*5360*/  IMAD.WIDE R48, R155, 0x2, R42 ;  /* 0x000000029b307825 */ /* 0x002fe200078e022a */
[C---:B------:R-:W-:Y:S01]  /*5370*/  ISETP.GE.AND P2, PT, R51.reuse, UR7, PT ;  /* 0x0000000733007c0c */ /* 0x040fe2000bf46270 */
[----:B------:R0:W5:Y:S01]  /*5380*/  @!P5 LDG.E.U16 R101, desc[UR8][R46.64] ;  /* 0x000000082e65d981 */ /* 0x000162000c1e1500 */
[----:B------:R-:W-:Y:S01]  /*5390*/  PRMT R75, RZ, 0x7610, R75 ;  /* 0x00007610ff4b7816 */ /* 0x000fe2000000004b */
[----:B------:R-:W-:Y:S01]  /*53a0*/  IMAD R51, R51, UR4, RZ ;  /* 0x0000000433337c24 */ /* 0x000fe2000f8e02ff */
[----:B------:R-:W-:Y:S01]  /*53b0*/  ISETP.GE.AND P3, PT, R50, UR7, PT ;  /* 0x0000000732007c0c */ /* 0x000fe2000bf66270 */
[----:B------:R1:W5:Y:S01]  /*53c0*/  @!P4 LDG.E.U16 R59, desc[UR8][R48.64] ;  /* 0x00000008303bc981 */ /* 0x000362000c1e1500 */
[----:B------:R-:W-:Y:S01]  /*53d0*/  LOP3.LUT R50, R130, 0x24, RZ, 0xfc, !PT ;  /* 0x0000002482327812 */ /* 0x000fe200078efcff */
[----:B------:R-:W-:Y:S01]  /*53e0*/  ULDC UR4, c[0x0][0x238] ;  /* 0x00008e0000047ab9 */ /* 0x000fe20000000800 */
[----:B0-----:R-:W-:-:S04]  /*53f0*/  IMAD.WIDE R46, R104, 0x2, R42 ;  /* 0x00000002682e7825 */ /* 0x001fc800078e022a */
[----:B-1----:R-:W-:Y:S01]  /*5400*/  IMAD.WIDE R48, R51, 0x2, R42 ;  /* 0x0000000233307825 */ /* 0x002fe200078e022a */
[----:B------:R-:W-:Y:S01]  /*5410*/  LOP3.LUT R51, R130, 0x22, RZ, 0xfc, !PT ;  /* 0x0000002282337812 */ /* 0x000fe200078efcff */
[----:B------:R0:W5:Y:S01]  /*5420*/  @!P0 LDG.E.U16 R75, desc[UR8][R46.64] ;  /* 0x000000082e4b8981 */ /* 0x000162000c1e1500 */
[----:B------:R-:W-:Y:S02]  /*5430*/  ISETP.GE.AND P0, PT, R50, UR7, PT ;  /* 0x0000000732007c0c */ /* 0x000fe4000bf06270 */
[----:B------:R-:W-:Y:S02]  /*5440*/  LOP3.LUT R50, R130, 0x1e, RZ, 0xfc, !PT ;  /* 0x0000001e82327812 */ /* 0x000fe400078efcff */
[C---:B------:R-:W-:Y:S01]  /*5450*/  ISETP.GE.AND P1, PT, R51.reuse, UR7, PT ;  /* 0x0000000733007c0c */ /* 0x040fe2000bf26270 */
[----:B------:R-:W-:Y:S01]  /*5460*/  IMAD R51, R51, UR4, RZ ;  /* 0x0000000433337c24 */ /* 0x000fe2000f8e02ff */
[----:B------:R-:W-:Y:S01]  /*5470*/  PRMT R102, RZ, 0x7610, R102 ;  /* 0x00007610ff667816 */ /* 0x000fe20000000066 */
[----:B------:R-:W-:Y:S01]  /*5480*/  IMAD R50, R50, UR5, RZ ;  /* 0x0000000532327c24 */ /* 0x000fe2000f8e02ff */
[----:B------:R-:W-:Y:S01]  /*5490*/  PRMT R73, RZ, 0x7610, R73 ;  /* 0x00007610ff497816 */ /* 0x000fe20000000049 */
[--C-:B0-----:R-:W-:Y:S01]  /*54a0*/  IMAD.WIDE R46, R51, 0x2, R42.reuse ;  /* 0x00000002332e7825 */ /* 0x101fe200078e022a */
[----:B------:R-:W-:Y:S01]  /*54b0*/  LOP3.LUT R51, R130, 0x24, RZ, 0xfc, !PT ;  /* 0x0000002482337812 */ /* 0x000fe200078efcff */
[----:B------:R-:W-:Y:S01]  /*54c0*/  ULDC UR4, c[0x0][0x238] ;  /* 0x00008e0000047ab9 */ /* 0x000fe20000000800 */
[----:B------:R0:W5:Y:S01]  /*54d0*/  @!P2 LDG.E.U16 R102, desc[UR8][R48.64] ;  /* 0x000000083066a981 */ /* 0x000162000c1e1500 */
[----:B------:R-:W-:Y:S01]  /*54e0*/  IMAD.WIDE R44, R50, 0x2, R42 ;  /* 0x00000002322c7825 */ /* 0x000fe200078e022a */
[----:B------:R-:W-:Y:S01]  /*54f0*/  LOP3.LUT R50, R130, 0x26, RZ, 0xfc, !PT ;  /* 0x0000002682327812 */ /* 0x000fe200078efcff */
[----:B------:R-:W-:Y:S01]  /*5500*/  ULDC UR5, c[0x0][0x238] ;  /* 0x00008e0000057ab9 */ /* 0x000fe20000000800 */
[----:B------:R-:W-:Y:S01]  /*5510*/  PRMT R115, RZ, 0x7610, R115 ;  /* 0x00007610ff737816 */ /* 0x000fe20000000073 */
[----:B------:R-:W-:Y:S01]  /*5520*/  IMAD R51, R51, UR4, RZ ;  /* 0x0000000433337c24 */ /* 0x000fe2000f8e02ff */
[----:B------:R-:W-:Y:S01]  /*5530*/  ISETP.GE.AND P2, PT, R50, UR7, PT ;  /* 0x0000000732007c0c */ /* 0x000fe2000bf46270 */
[----:B------:R1:W5:Y:S01]  /*5540*/  @!P3 LDG.E.U16 R73, desc[UR8][R44.64] ;  /* 0x000000082c49b981 */ /* 0x000362000c1e1500 */
[----:B------:R-:W-:Y:S01]  /*5550*/  PRMT R109, RZ, 0x7610, R109 ;  /* 0x00007610ff6d7816 */ /* 0x000fe2000000006d */
[----:B------:R-:W-:Y:S01]  /*5560*/  ULDC UR4, c[0x0][0x238] ;  /* 0x00008e0000047ab9 */ /* 0x000fe20000000800 */
[C---:B0-----:R-:W-:Y:S01]  /*5570*/  LOP3.LUT R48, R130.reuse, 0x2a, RZ, 0xfc, !PT ;  /* 0x0000002a82307812 */ /* 0x041fe200078efcff */
[----:B------:R0:W5:Y:S01]  /*5580*/  @!P1 LDG.E.U16 R115, desc[UR8][R46.64] ;  /* 0x000000082e739981 */ /* 0x000162000c1e1500 */
[----:B------:R-:W-:Y:S01]  /*5590*/  PRMT R100, RZ, 0x7610, R100 ;  /* 0x00007610ff647816 */ /* 0x000fe20000000064 */
[----:B-1----:R-:W-:Y:S01]  /*55a0*/  IMAD.WIDE R44, R51, 0x2, R42 ;  /* 0x00000002332c7825 */ /* 0x002fe200078e022a */
[----:B------:R-:W-:-:S02]  /*55b0*/  LOP3.LUT R51, R130, 0x2a, RZ, 0xfc, !PT ;  /* 0x0000002a82337812 */ /* 0x000fc400078efcff */
[----:B------:R-:W-:Y:S02]  /*55c0*/  ISETP.GE.AND P1, PT, R48, UR7, PT ;  /* 0x0000000730007c0c */ /* 0x000fe4000bf26270 */
[----:B------:R1:W5:Y:S01]  /*55d0*/  @!P0 LDG.E.U16 R109, desc[UR8][R44.64] ;  /* 0x000000082c6d8981 */ /* 0x000362000c1e1500 */
[----:B------:R-:W-:Y:S01]  /*55e0*/  IMAD R51, R51, UR4, RZ ;  /* 0x0000000433337c24 */ /* 0x000fe2000f8e02ff */
[----:B0-----:R-:W-:Y:S01]  /*55f0*/  LOP3.LUT R46, R130, 0x2c, RZ, 0xfc, !PT ;  /* 0x0000002c822e7812 */ /* 0x001fe200078efcff */
[----:B------:R-:W-:Y:S01]  /*5600*/  ULDC UR4, c[0x0][0x238] ;  /* 0x00008e0000047ab9 */ /* 0x000fe20000000800 */
[----:B------:R-:W-:Y:S01]  /*5610*/  PRMT R150, RZ, 0x7610, R150 ;  /* 0x00007610ff967816 */ /* 0x000fe20000000096 */
[----:B-1----:R-:W-:Y:S01]  /*5620*/  IMAD.WIDE R44, R252, 0x2, R42 ;  /* 0x00000002fc2c7825 */ /* 0x002fe200078e022a */
[----:B------:R-:W-:Y:S02]  /*5630*/  LOP3.LUT R104, R130, 0x2c, RZ, 0xfc, !PT ;  /* 0x0000002c82687812 */ /* 0x000fe400078efcff */
[----:B------:R-:W-:-:S02]  /*5640*/  ISETP.GE.AND P0, PT, R46, UR7, PT ;  /* 0x000000072e007c0c */ /* 0x000fc4000bf06270 */
[----:B------:R0:W5:Y:S01]  /*5650*/  @!P2 LDG.E.U16 R100, desc[UR8][R44.64] ;  /* 0x000000082c64a981 */ /* 0x000162000c1e1500 */
[----:B------:R-:W-:Y:S01]  /*5660*/  LOP3.LUT R46, R130, 0x32, RZ, 0xfc, !PT ;  /* 0x00000032822e7812 */ /* 0x000fe200078efcff */
[----:B------:R-:W-:Y:S01]  /*5670*/  IMAD R104, R104, UR5, RZ ;  /* 0x0000000568687c24 */ /* 0x000fe2000f8e02ff */
[----:B------:R-:W-:Y:S01]  /*5680*/  PRMT R110, RZ, 0x7610, R110 ;  /* 0x00007610ff6e7816 */ /* 0x000fe2000000006e */
[----:B------:R-:W-:Y:S01]  /*5690*/  ULDC UR5, c[0x0][0x238] ;  /* 0x00008e0000057ab9 */ /* 0x000fe20000000800 */
[----:B0-----:R-:W-:Y:S01]  /*56a0*/  IMAD.WIDE R44, R51, 0x2, R42 ;  /* 0x00000002332c7825 */ /* 0x001fe200078e022a */
[----:B------:R-:W-:-:S04]  /*56b0*/  LOP3.LUT R51, R130, 0x32, RZ, 0xfc, !PT ;  /* 0x0000003282337812 */ /* 0x000fc800078efcff */
[----:B------:R0:W5:Y:S01]  /*56c0*/  @!P1 LDG.E.U16 R150, desc[UR8][R44.64] ;  /* 0x000000082c969981 */ /* 0x000162000c1e1500 */
[----:B------:R-:W-:Y:S01]  /*56d0*/  ISETP.GE.AND P1, PT, R46, UR7, PT ;  /* 0x000000072e007c0c */ /* 0x000fe2000bf26270 */
[----:B------:R-:W-:Y:S01]  /*56e0*/  IMAD R51, R51, UR4, RZ ;  /* 0x0000000433337c24 */ /* 0x000fe2000f8e02ff */
[----:B------:R-:W-:Y:S01]  /*56f0*/  LOP3.LUT R46, R130, 0x2e, RZ, 0xfc, !PT ;  /* 0x0000002e822e7812 */ /* 0x000fe200078efcff */
[----:B------:R-:W-:Y:S01]  /*5700*/  ULDC UR4, c[0x0][0x238] ;  /* 0x00008e0000047ab9 */ /* 0x000fe20000000800 */
[----:B------:R-:W-:Y:S01]  /*5710*/  PRMT R152, RZ, 0x7610, R152 ;  /* 0x00007610ff987816 */ /* 0x000fe20000000098 */
[----:B0-----:R-:W-:Y:S01]  /*5720*/  IMAD.WIDE R44, R104, 0x2, R42 ;  /* 0x00000002682c7825 */ /* 0x001fe200078e022a */
[----:B------:R-:W-:-:S04]  /*5730*/  LOP3.LUT R104, R130, 0x2e, RZ, 0xfc, !PT ;  /* 0x0000002e82687812 */ /* 0x000fc800078efcff */
[----:B------:R0:W5:Y:S01]  /*5740*/  @!P0 LDG.E.U16 R110, desc[UR8][R44.64] ;  /* 0x000000082c6e8981 */ /* 0x000162000c1e1500 */
[----:B------:R-:W-:Y:S02]  /*5750*/  ISETP.GE.AND P0, PT, R46, UR7, PT ;  /* 0x000000072e007c0c */ /* 0x000fe4000bf06270 */
        /* <DEDUP_REMOVED lines=9> */
[----:B------:R-:W-:Y:S01]  /*57f0*/  PRMT R154, RZ, 0x7610, R154 ;  /* 0x00007610ff9a7816 */ /* 0x000fe2000000009a */
[----:B------:R-:W-:Y:S01]  /*5800*/  ULDC UR4, c[0x0][0x238] ;  /* 0x00008e0000047ab9 */ /* 0x000fe20000000800 */
[----:B0-----:R-:W-:-:S05]  /*5810*/  IMAD.WIDE R44, R104, 0x2, R42 ;  /* 0x00000002682c7825 */ /* 0x001fca00078e022a */
[----:B------:R0:W5:Y:S02]  /*5820*/  @!P0 LDG.E.U16 R103, desc[UR8][R44.64] ;  /* 0x000000082c678981 */ /* 0x000164000c1e1500 */
[----:B0-----:R-:W-:-:S05]  /*5830*/  IMAD.WIDE R44, R51, 0x2, R42 ;  /* 0x00000002332c7825 */ /* 0x001fca00078e022a */
[----:B------:R0:W5:Y:S01]  /*5840*/  @!P1 LDG.E.U16 R154, desc[UR8][R44.64] ;  /* 0x000000082c9a9981 */ /* 0x000162000c1e1500 */
[C---:B------:R-:W-:Y:S02]  /*5850*/  LOP3.LUT R46, R130.reuse, 0x34, RZ, 0xfc, !PT ;  /* 0x00000034822e7812 */ /* 0x040fe400078efcff */
[----:B------:R-:W-:Y:S02]  /*5860*/  LOP3.LUT R51, R130, 0x34, RZ, 0xfc, !PT ;  /* 0x0000003482337812 */ /* 0x000fe400078efcff */
[----:B------:R-:W-:Y:S02]  /*5870*/  ISETP.GE.AND P0, PT, R46, UR7, PT ;  /* 0x000000072e007c0c */ /* 0x000fe4000bf06270 */
[C---:B------:R-:W-:Y:S01]  /*5880*/  LOP3.LUT R50, R130.reuse, 0x36, RZ, 0xfc, !PT ;  /* 0x0000003682327812 */ /* 0x040fe200078efcff */
[----:B------:R-:W-:Y:S01]  /*5890*/  IMAD R51, R51, UR5, RZ ;  /* 0x0000000533337c24 */ /* 0x000fe2000f8e02ff */
[----:B------:R-:W-:Y:S02]  /*58a0*/  LOP3.LUT R46, R130, 0x36, RZ, 0xfc, !PT ;  /* 0x00000036822e7812 */ /* 0x000fe400078efcff */
[----:B------:R-:W-:Y:S01]  /*58b0*/  PRMT R112, RZ, 0x7610, R112 ;  /* 0x00007610ff707816 */ /* 0x000fe20000000070 */
[----:B0-----:R-:W-:Y:S01]  /*58c0*/  IMAD.WIDE R44, R51, 0x2, R42 ;  /* 0x00000002332c7825 */ /* 0x001fe200078e022a */
[----:B------:R-:W-:-:S03]  /*58d0*/  ISETP.GE.AND P1, PT, R46, UR7, PT ;  /* 0x000000072e007c0c */ /* 0x000fc6000bf26270 */
[----:B------:R-:W-:Y:S01]  /*58e0*/  IMAD R50, R50, UR4, RZ ;  /* 0x0000000432327c24 */ /* 0x000fe2000f8e02ff */
[----:B------:R-:W-:Y:S01]  /*58f0*/  LOP3.LUT R46, R130, 0x3c, RZ, 0xfc, !PT ;  /* 0x0000003c822e7812 */ /* 0x000fe200078efcff */
[----:B------:R0:W5:Y:S01]  /*5900*/  @!P0 LDG.E.U16 R112, desc[UR8][R44.64] ;  /* 0x000000082c708981 */ /* 0x000162000c1e1500 */
[----:B------:R-:W-:Y:S01]  /*5910*/  PRMT R106, RZ, 0x7610, R106 ;  /* 0x00007610ff6a7816 */ /* 0x000fe2000000006a */
[----:B------:R-:W-:Y:S01]  /*5920*/  ULDC UR4, c[0x0][0x238] ;  /* 0x00008e0000047ab9 */ /* 0x000fe20000000800 */
[----:B------:R-:W-:Y:S01]  /*5930*/  ISETP.GE.AND P0, PT, R46, UR7, PT ;  /* 0x000000072e007c0c */ /* 0x000fe2000bf06270 */
[----:B0-----:R-:W-:Y:S01]  /*5940*/  IMAD.WIDE R44, R50, 0x2, R42 ;  /* 0x00000002322c7825 */ /* 0x001fe200078e022a */
[----:B------:R-:W-:Y:S02]  /*5950*/  LOP3.LUT R50, R130, 0x3c, RZ, 0xfc, !PT ;  /* 0x0000003c82327812 */ /* 0x000fe400078efcff */
[----:B------:R-:W-:Y:S02]  /*5960*/  PRMT R113, RZ, 0x7610, R113 ;  /* 0x00007610ff717816 */ /* 0x000fe40000000071 */
[----:B------:R0:W5:Y:S01]  /*5970*/  @!P1 LDG.E.U16 R106, desc[UR8][R44.64] ;  /* 0x000000082c6a9981 */ /* 0x000162000c1e1500 */
[----:B------:R-:W-:Y:S01]  /*5980*/  IMAD R50, R50, UR4, RZ ;  /* 0x0000000432327c24 */ /* 0x000fe2000f8e02ff */
[----:B------:R-:W1:Y:S01]  /*5990*/  S2R R51, SR_TID.X ;  /* 0x0000000000337919 */ /* 0x000e620000002100 */
[----:B------:R-:W-:Y:S01]  /*59a0*/  LOP3.LUT R46, R130, 0x3e, RZ, 0xfc, !PT ;  /* 0x0000003e822e7812 */ /* 0x000fe200078efcff */
[----:B------:R-:W-:Y:S01]  /*59b0*/  ULDC UR4, c[0x0][0x238] ;  /* 0x00008e0000047ab9 */ /* 0x000fe20000000800 */
[----:B0-----:R-:W-:-:S05]  /*59c0*/  IMAD.WIDE R44, R50, 0x2, R42 ;  /* 0x00000002322c7825 */ /* 0x001fca00078e022a */
[----:B------:R0:W5:Y:S01]  /*59d0*/  @!P0 LDG.E.U16 R113, desc[UR8][R44.64] ;  /* 0x000000082c718981 */ /* 0x000162000c1e1500 */
[----:B------:R-:W-:Y:S02]  /*59e0*/  LOP3.LUT R50, R130, 0x3e, RZ, 0xfc, !PT ;  /* 0x0000003e82327812 */ /* 0x000fe400078efcff */
[----:B------:R-:W-:-:S03]  /*59f0*/  ISETP.GE.AND P1, PT, R46, UR7, PT ;  /* 0x000000072e007c0c */ /* 0x000fc6000bf26270 */
[----:B------:R-:W-:Y:S01]  /*5a00*/  IMAD R50, R50, UR4, RZ ;  /* 0x0000000432327c24 */ /* 0x000fe2000f8e02ff */
[----:B------:R-:W-:-:S03]  /*5a10*/  PRMT R108, RZ, 0x7610, R108 ;  /* 0x00007610ff6c7816 */ /* 0x000fc6000000006c */
[----:B0-----:R-:W-:-:S06]  /*5a20*/  IMAD.WIDE R44, R50, 0x2, R42 ;  /* 0x00000002322c7825 */ /* 0x001fcc00078e022a */
[----:B------:R0:W5:Y:S01]  /*5a30*/  @!P1 LDG.E.U16 R108, desc[UR8][R44.64] ;  /* 0x000000082c6c9981 */ /* 0x000162000c1e1500 */
[----:B-1----:R-:W-:-:S04]  /*5a40*/  LOP3.LUT R156, R51, 0x3f, RZ, 0xc0, !PT ;  /* 0x0000003f339c7812 */ /* 0x002fc800078ec0ff */
[----:B------:R-:W-:Y:S02]  /*5a50*/  ISETP.GE.AND P0, PT, R156, UR7, PT ;  /* 0x000000079c007c0c */ /* 0x000fe4000bf06270 */
[C---:B------:R-:W-:Y:S01]  /*5a60*/  IADD3 RZ, P1, R0.reuse, R132, RZ ;  /* 0x0000008400ff7210 */ /* 0x040fe20007f3e0ff */
[----:B0-----:R-:W-:Y:S01]  /*5a70*/  IMAD.IADD R44, R0, 0x1, R132 ;  /* 0x00000001002c7824 */ /* 0x001fe200078e0284 */
[----:B------:R-:W-:-:S03]  /*5a80*/  PRMT R49, RZ, 0x7610, R49 ;  /* 0x00007610ff317816 */ /* 0x000fc60000000031 */
[----:B------:R-:W-:Y:S01]  /*5a90*/  IMAD.X R45, R138, 0x1, R131, P1 ;  /* 0x000000018a2d7824 */ /* 0x000fe200008e0683 */
[----:B------:R-:W-:Y:S01]  /*5aa0*/  BAR.SYNC.DEFER_BLOCKING 0x0 ;  /* 0x0000000000007b1d */ /* 0x000fe20000010000 */
[C---:B------:R-:W-:Y:S02]  /*5ab0*/  IADD3 RZ, P1, R3.reuse, R132, RZ ;  /* 0x0000008403ff7210 */ /* 0x040fe40007f3e0ff */
[----:B------:R-:W-:Y:S02]  /*5ac0*/  PRMT R48, RZ, 0x7610, R48 ;  /* 0x00007610ff307816 */ /* 0x000fe40000000030 */
[----:B------:R-:W-:Y:S02]  /*5ad0*/  PRMT R47, RZ, 0x7610, R47 ;  /* 0x00007610ff2f7816 */ /* 0x000fe4000000002f */
[----:B------:R-:W-:Y:S01]  /*5ae0*/  PRMT R46, RZ, 0x7610, R46 ;  /* 0x00007610ff2e7816 */ /* 0x000fe2000000002e */
[----:B------:R-:W0:Y:S01]  /*5af0*/  S2UR UR5, SR_CgaCtaId ;  /* 0x00000000000579c3 */ /* 0x000e220000008800 */
[----:B------:R1:W5:Y:S02]  /*5b00*/  @!P0 LDG.E.U16 R49, desc[UR8][R44.64] ;  /* 0x000000082c318981 */ /* 0x000364000c1e1500 */
[----:B-1----:R-:W-:Y:S01]  /*5b10*/  IMAD.IADD R44, R3, 0x1, R132 ;  /* 0x00000001032c7824 */ /* 0x002fe200078e0284 */
[----:B------:R-:W-:-:S02]  /*5b20*/  IADD3.X R45, R137, R131, RZ, P1, !PT ;  /* 0x00000083892d7210 */ /* 0x000fc40000ffe4ff */
[----:B------:R-:W-:-:S03]  /*5b30*/  IADD3 RZ, P1, R5, R132, RZ ;  /* 0x0000008405ff7210 */ /* 0x000fc60007f3e0ff */
[----:B------:R1:W5:Y:S02]  /*5b40*/  @!P0 LDG.E.U16 R48, desc[UR8][R44.64] ;  /* 0x000000082c308981 */ /* 0x000364000c1e1500 */
[----:B-1----:R-:W-:Y:S02]  /*5b50*/  IMAD.IADD R44, R5, 0x1, R132 ;  /* 0x00000001052c7824 */ /* 0x002fe400078e0284 */
[----:B------:R-:W-:Y:S01]  /*5b60*/  IMAD.X R45, R136, 0x1, R131, P1 ;  /* 0x00000001882d7824 */ /* 0x000fe200008e0683 */
[----:B------:R-:W-:-:S04]  /*5b70*/  IADD3 RZ, P1, R7, R132, RZ ;  /* 0x0000008407ff7210 */ /* 0x000fc80007f3e0ff */
[----:B------:R1:W5:Y:S01]  /*5b80*/  @!P0 LDG.E.U16 R47, desc[UR8][R44.64] ;  /* 0x000000082c2f8981 */ /* 0x000362000c1e1500 */
[--C-:B------:R-:W-:Y:S02]  /*5b90*/  IMAD.IADD R50, R9, 0x1, R132.reuse ;  /* 0x0000000109327824 */ /* 0x100fe400078e0284 */
[----:B-1----:R-:W-:Y:S02]  /*5ba0*/  IMAD.IADD R44, R7, 0x1, R132 ;  /* 0x00000001072c7824 */ /* 0x002fe400078e0284 */
[----:B------:R-:W-:Y:S01]  /*5bb0*/  IMAD.X R45, R135, 0x1, R131, P1 ;  /* 0x00000001872d7824 */ /* 0x000fe200008e0683 */
[----:B------:R-:W-:-:S04]  /*5bc0*/  IADD3 RZ, P1, R9, R132, RZ ;  /* 0x0000008409ff7210 */ /* 0x000fc80007f3e0ff */
[----:B------:R1:W5:Y:S01]  /*5bd0*/  @!P0 LDG.E.U16 R46, desc[UR8][R44.64] ;  /* 0x000000082c2e8981 */ /* 0x000362000c1e1500 */
[----:B------:R-:W-:Y:S01]  /*5be0*/  IMAD.X R51, R134, 0x1, R131, P1 ;  /* 0x0000000186337824 */ /* 0x000fe200008e0683 */
[----:B------:R-:W-:Y:S02]  /*5bf0*/  IADD3 RZ, P1, R11, R132, RZ ;  /* 0x000000840bff7210 */ /* 0x000fe40007f3e0ff */
[----:B-1----:R-:W-:Y:S02]  /*5c00*/  PRMT R45, RZ, 0x7610, R45 ;  /* 0x00007610ff2d7816 */ /* 0x002fe4000000002d */
[----:B------:R-:W-:-:S04]  /*5c10*/  PRMT R44, RZ, 0x7610, R44 ;  /* 0x00007610ff2c7816 */ /* 0x000fc8000000002c */
[----:B------:R1:W5:Y:S01]  /*5c20*/  @!P0 LDG.E.U16 R45, desc[UR8][R50.64] ;  /* 0x00000008322d8981 */ /* 0x000362000c1e1500 */
[----:B------:R-:W-:Y:S01]  /*5c30*/  PRMT R111, RZ, 0x7610, R111 ;  /* 0x00007610ff6f7816 */ /* 0x000fe2000000006f */
[----:B-1----:R-:W-:Y:S02]  /*5c40*/  IMAD.IADD R50, R11, 0x1, R132 ;  /* 0x000000010b327824 */ /* 0x002fe400078e0284 */
[----:B------:R-:W-:Y:S01]  /*5c50*/  IMAD.X R51, R133, 0x1, R131, P1 ;  /* 0x0000000185337824 */ /* 0x000fe200008e0683 */
[----:B------:R-:W-:-:S04]  /*5c60*/  IADD3 RZ, P1, R13, R132, RZ ;  /* 0x000000840dff7210 */ /* 0x000fc80007f3e0ff */
[----:B------:R1:W5:Y:S01]  /*5c70*/  @!P0 LDG.E.U16 R44, desc[UR8][R50.64] ;  /* 0x00000008322c8981 */ /* 0x000362000c1e1500 */
[----:B------:R-:W-:Y:S01]  /*5c80*/  UMOV UR4, 0x400 ;  /* 0x0000040000047882 */ /* 0x000fe20000000000 */
[----:B------:R-:W-:Y:S01]  /*5c90*/  PRMT R107, RZ, 0x7610, R107 ;  /* 0x00007610ff6b7816 */ /* 0x000fe2000000006b */
[----:B0-----:R-:W-:Y:S01]  /*5ca0*/  ULEA UR4, UR5, UR4, 0x18 ;  /* 0x0000000405047291 */ /* 0x001fe2000f8ec03f */
[----:B-1----:R-:W-:Y:S02]  /*5cb0*/  IMAD.IADD R50, R13, 0x1, R132 ;  /* 0x000000010d327824 */ /* 0x002fe400078e0284 */
[----:B------:R-:W-:Y:S01]  /*5cc0*/  IMAD.X R51, R2, 0x1, R131, P1 ;  /* 0x0000000102337824 */ /* 0x000fe200008e0683 */
[----:B------:R-:W-:-:S04]  /*5cd0*/  IADD3 RZ, P1, R15, R132, RZ ;  /* 0x000000840fff7210 */ /* 0x000fc80007f3e0ff */
[----:B------:R0:W5:Y:S01]  /*5ce0*/  @!P0 LDG.E.U16 R111, desc[UR8][R50.64] ;  /* 0x00000008326f8981 */ /* 0x000162000c1e1500 */
[----:B------:R-:W-:Y:S01]  /*5cf0*/  IMAD.SHL.U32 R104, R156, 0x2, RZ ;  /* 0x000000029c687824 */ /* 0x000fe200078e00ff */
[----:B------:R-:W-:Y:S01]  /*5d00*/  PRMT R70, RZ, 0x7610, R70 ;  /* 0x00007610ff467816 */ /* 0x000fe20000000046 */
[----:B0-----:R-:W-:Y:S02]  /*5d10*/  IMAD.IADD R50, R15, 0x1, R132 ;  /* 0x000000010f327824 */ /* 0x001fe400078e0284 */
[----:B------:R-:W-:Y:S01]  /*5d20*/  IMAD.X R51, R4, 0x1, R131, P1 ;  /* 0x0000000104337824 */ /* 0x000fe200008e0683 */
[----:B------:R-:W-:-:S04]  /*5d30*/  IADD3 RZ, P1, R17, R132, RZ ;  /* 0x0000008411ff7210 */ /* 0x000fc80007f3e0ff */
[----:B------:R0:W5:Y:S04]  /*5d40*/  @!P0 LDG.E.U16 R107, desc[UR8][R50.64] ;  /* 0x00000008326b8981 */ /* 0x000168000c1e1500 */
[----:B---3--:R1:W-:Y:S01]  /*5d50*/  STS.U16 [R104+UR4+0x2200], R54 ;  /* 0x0022003668007988 */ /* 0x0083e20008000404 */
[----:B0-----:R-:W-:Y:S02]  /*5d60*/  IMAD.IADD R50, R17, 0x1, R132 ;  /* 0x0000000111327824 */ /* 0x001fe400078e0284 */
[----:B------:R-:W-:Y:S01]  /*5d70*/  IMAD.X R51, R6, 0x1, R131, P1 ;  /* 0x0000000106337824 */ /* 0x000fe200008e0683 */
[----:B------:R-:W-:Y:S02]  /*5d80*/  IADD3 RZ, P1, R19, R132, RZ ;  /* 0x0000008413ff7210 */ /* 0x000fe40007f3e0ff */
[----:B-1----:R-:W-:-:S02]  /*5d90*/  PRMT R54, RZ, 0x7610, R54 ;  /* 0x00007610ff367816 */ /* 0x002fc40000000036 */
[----:B------:R0:W3:Y:S04]  /*5da0*/  @!P0 LDG.E.U16 R70, desc[UR8][R50.64] ;  /* 0x0000000832468981 */ /* 0x0000e8000c1e1500 */
[----:B--2---:R1:W-:Y:S01]  /*5db0*/  STS.U16 [R104+UR4+0x2600], R52 ;  /* 0x0026003468007988 */ /* 0x0043e20008000404 */
[----:B0-----:R-:W-:Y:S02]  /*5dc0*/  IMAD.IADD R50, R19, 0x1, R132 ;  /* 0x0000000113327824 */ /* 0x001fe400078e0284 */
[----:B------:R-:W-:Y:S01]  /*5dd0*/  IMAD.X R51, R8, 0x1, R131, P1 ;  /* 0x0000000108337824 */ /* 0x000fe200008e0683 */
[----:B------:R-:W-:Y:S02]  /*5de0*/  IADD3 RZ, P1, R21, R132, RZ ;  /* 0x0000008415ff7210 */ /* 0x000fe40007f3e0ff */
[----:B-1----:R-:W-:-:S02]  /*5df0*/  PRMT R52, RZ, 0x7610, R52 ;  /* 0x00007610ff347816 */ /* 0x002fc40000000034 */
[----:B------:R0:W2:Y:S04]  /*5e00*/  @!P0 LDG.E.U16 R54, desc[UR8][R50.64] ;  /* 0x0000000832368981 */ /* 0x0000a8000c1e1500 */
[----:B----4-:R1:W-:Y:S01]  /*5e10*/  STS.U16 [R104+UR4+0x2400], R53 ;  /* 0x0024003568007988 */ /* 0x0103e20008000404 */
[----:B0-----:R-:W-:Y:S02]  /*5e20*/  IMAD.IADD R50, R21, 0x1, R132 ;  /* 0x0000000115327824 */ /* 0x001fe400078e0284 */
[----:B------:R-:W-:Y:S01]  /*5e30*/  IMAD.X R51, R10, 0x1, R131, P1 ;  /* 0x000000010a337824 */ /* 0x000fe200008e0683 */
[----:B------:R-:W-:Y:S02]  /*5e40*/  IADD3 RZ, P1, R23, R132, RZ ;  /* 0x0000008417ff7210 */ /* 0x000fe40007f3e0ff */
[----:B-1----:R-:W-:-:S02]  /*5e50*/  PRMT R53, RZ, 0x7610, R53 ;  /* 0x00007610ff357816 */ /* 0x002fc40000000035 */
[----:B------:R0:W4:Y:S01]  /*5e60*/  @!P0 LDG.E.U16 R52, desc[UR8][R50.64] ;  /* 0x0000000832348981 */ /* 0x000122000c1e1500 */
[----:B------:R-:W-:-:S03]  /*5e70*/  LOP3.LUT R155, R104, 0x10, RZ, 0x3c, !PT ;  /* 0x00000010689b7812 */ /* 0x000fc600078e3cff */
[----:B------:R1:W-:Y:S01]  /*5e80*/  STS.U16 [R104+UR4+0x2000], R55 ;  /* 0x0020003768007988 */ /* 0x0003e20008000404 */
[-C--:B0-----:R-:W-:Y:S01]  /*5e90*/  IADD3 R50, R23, R132.reuse, RZ ;  /* 0x0000008417327210 */ /* 0x081fe20007ffe0ff */
[----:B------:R-:W-:Y:S01]  /*5ea0*/  IMAD.X R51, R12, 0x1, R131, P1 ;  /* 0x000000010c337824 */ /* 0x000fe200008e0683 */
[C---:B------:R-:W-:Y:S02]  /*5eb0*/  IADD3 RZ, P1, R25.reuse, R132, RZ ;  /* 0x0000008419ff7210 */ /* 0x040fe40007f3e0ff */
[----:B-1----:R-:W-:Y:S02]  /*5ec0*/  PRMT R55, RZ, 0x7610, R55 ;  /* 0x00007610ff377816 */ /* 0x002fe40000000037 */
[----:B------:R0:W4:Y:S04]  /*5ed0*/  @!P0 LDG.E.U16 R53, desc[UR8][R50.64] ;  /* 0x0000000832358981 */ /* 0x000128000c1e1500 */
[----:B-----5:R-:W-:Y:S01]  /*5ee0*/  STS.U16 [R104+UR4+0x2800], R74 ;  /* 0x0028004a68007988 */ /* 0x020fe20008000404 */
[----:B0-----:R-:W-:-:S02]  /*5ef0*/  IMAD.IADD R50, R25, 0x1, R132 ;  /* 0x0000000119327824 */ /* 0x001fc400078e0284 */
[----:B------:R-:W-:Y:S01]  /*5f00*/  IMAD.X R51, R14, 0x1, R131, P1 ;  /* 0x000000010e337824 */ /* 0x000fe200008e0683 */
[C---:B------:R-:W-:Y:S01]  /*5f10*/  IADD3 RZ, P1, R27.reuse, R132, RZ ;  /* 0x000000841bff7210 */ /* 0x040fe20007f3e0ff */
[----:B------:R-:W-:Y:S04]  /*5f20*/  STS.U16 [R104+UR4+0x2a00], R105 ;  /* 0x002a006968007988 */ /* 0x000fe80008000404 */
[----:B------:R-:W-:Y:S04]  /*5f30*/  STS.U16 [R104+UR4+0x2c00], R114 ;  /* 0x002c007268007988 */ /* 0x000fe80008000404 */
[----:B------:R-:W-:Y:S04]  /*5f40*/  STS.U16 [R104+UR4+0x2e00], R151 ;  /* 0x002e009768007988 */ /* 0x000fe80008000404 */
[----:B------:R0:W-:Y:S04]  /*5f50*/  STS.U16 [R155+UR4+0x2080], R56 ;  /* 0x002080389b007988 */ /* 0x0001e80008000404 */
[----:B------:R1:W5:Y:S01]  /*5f60*/  @!P0 LDG.E.U16 R55, desc[UR8][R50.64] ;  /* 0x0000000832378981 */ /* 0x000362000c1e1500 */
[----:B0-----:R-:W-:Y:S01]  /*5f70*/  PRMT R56, RZ, 0x7610, R56 ;  /* 0x00007610ff387816 */ /* 0x001fe20000000038 */
[----:B-1----:R-:W-:-:S02]  /*5f80*/  IMAD.IADD R50, R27, 0x1, R132 ;  /* 0x000000011b327824 */ /* 0x002fc400078e0284 */
[----:B------:R-:W-:Y:S01]  /*5f90*/  IMAD.X R51, R16, 0x1, R131, P1 ;  /* 0x0000000110337824 */ /* 0x000fe200008e0683 */
[C---:B------:R-:W-:Y:S02]  /*5fa0*/  IADD3 RZ, P1, R29.reuse, R132, RZ ;  /* 0x000000841dff7210 */ /* 0x040fe40007f3e0ff */
[----:B------:R-:W-:Y:S02]  /*5fb0*/  PRMT R151, RZ, 0x7610, R151 ;  /* 0x00007610ff977816 */ /* 0x000fe40000000097 */
[----:B------:R0:W5:Y:S02]  /*5fc0*/  @!P0 LDG.E.U16 R56, desc[UR8][R50.64] ;  /* 0x0000000832388981 */ /* 0x000164000c1e1500 */
[----:B0-----:R-:W-:Y:S02]  /*5fd0*/  IMAD.IADD R50, R29, 0x1, R132 ;  /* 0x000000011d327824 */ /* 0x001fe400078e0284 */
[----:B------:R-:W-:-:S05]  /*5fe0*/  IMAD.X R51, R18, 0x1, R131, P1 ;  /* 0x0000000112337824 */ /* 0x000fca00008e0683 */
[----:B------:R0:W3:Y:S01]  /*5ff0*/  @!P0 LDG.E.U16 R151, desc[UR8][R50.64] ;  /* 0x0000000832978981 */ /* 0x0000e2000c1e1500 */
[CC--:B------:R-:W-:Y:S02]  /*6000*/  IADD3 RZ, P1, R31.reuse, R132.reuse, RZ ;  /* 0x000000841fff7210 */ /* 0x0c0fe40007f3e0ff */
[----:B------:R-:W-:Y:S02]  /*6010*/  PRMT R114, RZ, 0x7610, R114 ;  /* 0x00007610ff727816 */ /* 0x000fe40000000072 */
[----:B------:R-:W-:Y:S01]  /*6020*/  PRMT R105, RZ, 0x7610, R105 ;  /* 0x00007610ff697816 */ /* 0x000fe20000000069 */
[----:B0-----:R-:W-:Y:S02]  /*6030*/  IMAD.IADD R50, R31, 0x1, R132 ;  /* 0x000000011f327824 */ /* 0x001fe400078e0284 */
[----:B------:R-:W-:Y:S01]  /*6040*/  IMAD.X R51, R20, 0x1, R131, P1 ;  /* 0x0000000114337824 */ /* 0x000fe200008e0683 */
[----:B------:R-:W-:-:S04]  /*6050*/  IADD3 RZ, P1, R33, R132, RZ ;  /* 0x0000008421ff7210 */ /* 0x000fc80007f3e0ff */
[----:B------:R0:W2:Y:S04]  /*6060*/  @!P0 LDG.E.U16 R114, desc[UR8][R50.64] ;  /* 0x0000000832728981 */ /* 0x0000a8000c1e1500 */
[----:B------:R1:W-:Y:S01]  /*6070*/  STS.U16 [R155+UR4+0x2280], R71 ;  /* 0x002280479b007988 */ /* 0x0003e20008000404 */
[----:B0-----:R-:W-:Y:S02]  /*6080*/  IMAD.IADD R50, R33, 0x1, R132 ;  /* 0x0000000121327824 */ /* 0x001fe400078e0284 */
[----:B------:R-:W-:Y:S01]  /*6090*/  IMAD.X R51, R22, 0x1, R131, P1 ;  /* 0x0000000116337824 */ /* 0x000fe200008e0683 */
[----:B------:R-:W-:Y:S02]  /*60a0*/  IADD3 RZ, P1, R35, R132, RZ ;  /* 0x0000008423ff7210 */ /* 0x000fe40007f3e0ff */
[----:B-1----:R-:W-:-:S02]  /*60b0*/  PRMT R71, RZ, 0x7610, R71 ;  /* 0x00007610ff477816 */ /* 0x002fc40000000047 */
[----:B------:R0:W4:Y:S04]  /*60c0*/  @!P0 LDG.E.U16 R105, desc[UR8][R50.64] ;  /* 0x0000000832698981 */ /* 0x000128000c1e1500 */
[----:B------:R1:W-:Y:S01]  /*60d0*/  STS.U16 [R155+UR4+0x2480], R72 ;  /* 0x002480489b007988 */ /* 0x0003e20008000404 */
[----:B0-----:R-:W-:Y:S02]  /*60e0*/  IMAD.IADD R50, R35, 0x1, R132 ;  /* 0x0000000123327824 */ /* 0x001fe400078e0284 */
[----:B------:R-:W-:Y:S01]  /*60f0*/  IMAD.X R51, R24, 0x1, R131, P1 ;  /* 0x0000000118337824 */ /* 0x000fe200008e0683 */
[----:B------:R-:W-:Y:S02]  /*6100*/  IADD3 RZ, P1, R37, R132, RZ ;  /* 0x0000008425ff7210 */ /* 0x000fe40007f3e0ff */
[----:B-1----:R-:W-:-:S02]  /*6110*/  PRMT R72, RZ, 0x7610, R72 ;  /* 0x00007610ff487816 */ /* 0x002fc40000000048 */
[----:B------:R0:W5:Y:S01]  /*6120*/  @!P0 LDG.E.U16 R71, desc[UR8][R50.64] ;  /* 0x0000000832478981 */ /* 0x000162000c1e1500 */
[----:B------:R-:W-:Y:S01]  /*6130*/  PRMT R74, RZ, 0x7610, R74 ;  /* 0x00007610ff4a7816 */ /* 0x000fe2000000004a */
[----:B0-----:R-:W-:Y:S02]  /*6140*/  IMAD.IADD R50, R37, 0x1, R132 ;  /* 0x0000000125327824 */ /* 0x001fe400078e0284 */
[----:B------:R-:W-:Y:S01]  /*6150*/  IMAD.X R51, R26, 0x1, R131, P1 ;  /* 0x000000011a337824 */ /* 0x000fe200008e0683 */
[----:B------:R-:W-:-:S04]  /*6160*/  IADD3 RZ, P1, R39, R132, RZ ;  /* 0x0000008427ff7210 */ /* 0x000fc80007f3e0ff */
[----:B------:R0:W5:Y:S04]  /*6170*/  @!P0 LDG.E.U16 R72, desc[UR8][R50.64] ;  /* 0x0000000832488981 */ /* 0x000168000c1e1500 */
[----:B------:R1:W-:Y:S01]  /*6180*/  STS.U16 [R155+UR4+0x2680], R75 ;  /* 0x0026804b9b007988 */ /* 0x0003e20008000404 */
[----:B0-----:R-:W-:Y:S02]  /*6190*/  IMAD.IADD R50, R39, 0x1, R132 ;  /* 0x0000000127327824 */ /* 0x001fe400078e0284 */
[----:B------:R-:W-:Y:S01]  /*61a0*/  IMAD.X R51, R28, 0x1, R131, P1 ;  /* 0x000000011c337824 */ /* 0x000fe200008e0683 */
[----:B------:R-:W-:Y:S01]  /*61b0*/  IADD3 RZ, P1, R41, R132, RZ ;  /* 0x0000008429ff7210 */ /* 0x000fe20007f3e0ff */
[----:B------:R0:W-:Y:S01]  /*61c0*/  STS.U16 [R155+UR4+0x2e80], R154 ;  /* 0x002e809a9b007988 */ /* 0x0001e20008000404 */
[----:B-1----:R-:W-:-:S03]  /*61d0*/  PRMT R75, RZ, 0x7610, R75 ;  /* 0x00007610ff4b7816 */ /* 0x002fc6000000004b */
[----:B------:R1:W5:Y:S01]  /*61e0*/  @!P0 LDG.E.U16 R74, desc[UR8][R50.64] ;  /* 0x00000008324a8981 */ /* 0x000362000c1e1500 */
[----:B0-----:R-:W-:-:S03]  /*61f0*/  LOP3.LUT R154, R104, 0x20, RZ, 0x3c, !PT ;  /* 0x00000020689a7812 */ /* 0x001fc600078e3cff */
[----:B------:R-:W-:Y:S01]  /*6200*/  STS.U16 [R155+UR4+0x2880], R115 ;  /* 0x002880739b007988 */ /* 0x000fe20008000404 */
[----:B-1----:R-:W-:Y:S02]  /*6210*/  IMAD.IADD R50, R41, 0x1, R132 ;  /* 0x0000000129327824 */ /* 0x002fe400078e0284 */
[----:B------:R-:W-:Y:S01]  /*6220*/  IMAD.X R51, R30, 0x1, R131, P1 ;  /* 0x000000011e337824 */ /* 0x000fe200008e0683 */
[----:B------:R-:W-:Y:S01]  /*6230*/  IADD3 RZ, P1, R117, R132, RZ ;  /* 0x0000008475ff7210 */ /* 0x000fe20007f3e0ff */
[----:B------:R-:W-:Y:S04]  /*6240*/  STS.U16 [R155+UR4+0x2a80], R150 ;  /* 0x002a80969b007988 */ /* 0x000fe80008000404 */
[----:B------:R-:W-:Y:S04]  /*6250*/  STS.U16 [R155+UR4+0x2c80], R152 ;  /* 0x002c80989b007988 */ /* 0x000fe80008000404 */
[----:B------:R0:W-:Y:S04]  /*6260*/  STS.U16 [R154+UR4+0x2100], R68 ;  /* 0x002100449a007988 */ /* 0x0001e80008000404 */
[----:B------:R1:W5:Y:S01]  /*6270*/  @!P0 LDG.E.U16 R75, desc[UR8][R50.64] ;  /* 0x00000008324b8981 */ /* 0x000362000c1e1500 */
[----:B0-----:R-:W-:-:S02]  /*6280*/  PRMT R68, RZ, 0x7610, R68 ;  /* 0x00007610ff447816 */ /* 0x001fc40000000044 */
[-C--:B-1----:R-:W-:Y:S01]  /*6290*/  IADD3 R50, R117, R132.reuse, RZ ;  /* 0x0000008475327210 */ /* 0x082fe20007ffe0ff */
[--C-:B------:R-:W-:Y:S01]  /*62a0*/  IMAD.X R51, R32, 0x1, R131.reuse, P1 ;  /* 0x0000000120337824 */ /* 0x100fe200008e0683 */
[CC--:B------:R-:W-:Y:S02]  /*62b0*/  IADD3 RZ, P1, R119.reuse, R132.reuse, RZ ;  /* 0x0000008477ff7210 */ /* 0x0c0fe40007f3e0ff */
[----:B------:R-:W-:Y:S02]  /*62c0*/  PRMT R152, RZ, 0x7610, R152 ;  /* 0x00007610ff987816 */ /* 0x000fe40000000098 */
[----:B------:R0:W5:Y:S01]  /*62d0*/  @!P0 LDG.E.U16 R68, desc[UR8][R50.64] ;  /* 0x0000000832448981 */ /* 0x000162000c1e1500 */
[----:B------:R-:W-:Y:S01]  /*62e0*/  PRMT R150, RZ, 0x7610, R150 ;  /* 0x00007610ff967816 */ /* 0x000fe20000000096 */
[----:B0-----:R-:W-:Y:S02]  /*62f0*/  IMAD.IADD R50, R119, 0x1, R132 ;  /* 0x0000000177327824 */ /* 0x001fe400078e0284 */
[----:B------:R-:W-:Y:S01]  /*6300*/  IMAD.X R51, R34, 0x1, R131, P1 ;  /* 0x0000000122337824 */ /* 0x000fe200008e0683 */
[----:B------:R-:W-:-:S04]  /*6310*/  IADD3 RZ, P1, R121, R132, RZ ;  /* 0x0000008479ff7210 */ /* 0x000fc80007f3e0ff */
[----:B------:R0:W2:Y:S01]  /*6320*/  @!P0 LDG.E.U16 R152, desc[UR8][R50.64] ;  /* 0x0000000832988981 */ /* 0x0000a2000c1e1500 */
[----:B------:R-:W-:Y:S01]  /*6330*/  PRMT R115, RZ, 0x7610, R115 ;  /* 0x00007610ff737816 */ /* 0x000fe20000000073 */
[----:B0-----:R-:W-:Y:S02]  /*6340*/  IMAD.IADD R50, R121, 0x1, R132 ;  /* 0x0000000179327824 */ /* 0x001fe400078e0284 */
[----:B------:R-:W-:Y:S01]  /*6350*/  IMAD.X R51, R36, 0x1, R131, P1 ;  /* 0x0000000124337824 */ /* 0x000fe200008e0683 */
[----:B------:R-:W-:-:S04]  /*6360*/  IADD3 RZ, P1, R123, R132, RZ ;  /* 0x000000847bff7210 */ /* 0x000fc80007f3e0ff */
[----:B------:R0:W4:Y:S04]  /*6370*/  @!P0 LDG.E.U16 R150, desc[UR8][R50.64] ;  /* 0x0000000832968981 */ /* 0x000128000c1e1500 */
[----:B------:R1:W-:Y:S01]  /*6380*/  STS.U16 [R154+UR4+0x2300], R69 ;  /* 0x002300459a007988 */ /* 0x0003e20008000404 */
[----:B0-----:R-:W-:Y:S02]  /*6390*/  IMAD.IADD R50, R123, 0x1, R132 ;  /* 0x000000017b327824 */ /* 0x001fe400078e0284 */
[----:B------:R-:W-:Y:S01]  /*63a0*/  IMAD.X R51, R38, 0x1, R131, P1 ;  /* 0x0000000126337824 */ /* 0x000fe200008e0683 */
[----:B------:R-:W-:Y:S02]  /*63b0*/  IADD3 RZ, P1, R124, R132, RZ ;  /* 0x000000847cff7210 */ /* 0x000fe40007f3e0ff */
[----:B-1----:R-:W-:-:S02]  /*63c0*/  PRMT R69, RZ, 0x7610, R69 ;  /* 0x00007610ff457816 */ /* 0x002fc40000000045 */
[----:B------:R0:W5:Y:S04]  /*63d0*/  @!P0 LDG.E.U16 R115, desc[UR8][R50.64] ;  /* 0x0000000832738981 */ /* 0x000168000c1e1500 */
        /* <DEDUP_REMOVED lines=23> */
[C---:B------:R-:W-:Y:S01]  /*6550*/  IADD3 RZ, P1, R128.reuse, R132, RZ ;  /* 0x0000008480ff7210 */ /* 0x040fe20007f3e0ff */
[----:B------:R-:W-:Y:S04]  /*6560*/  STS.U16 [R154+UR4+0x2f00], R113 ;  /* 0x002f00719a007988 */ /* 0x000fe80008000404 */
[----:B------:R0:W-:Y:S04]  /*6570*/  STS.U16 [R112+UR4+0x2180], R58 ;  /* 0x0021803a70007988 */ /* 0x0001e80008000404 */
[----:B------:R1:W5:Y:S01]  /*6580*/  @!P0 LDG.E.U16 R109, desc[UR8][R50.64] ;  /* 0x00000008326d8981 */ /* 0x000362000c1e1500 */
[----:B0-----:R-:W-:Y:S01]  /*6590*/  PRMT R58, RZ, 0x7610, R58 ;  /* 0x00007610ff3a7816 */ /* 0x001fe2000000003a */
[----:B-1----:R-:W-:-:S02]  /*65a0*/  IMAD.IADD R50, R128, 0x1, R132 ;  /* 0x0000000180327824 */ /* 0x002fc400078e0284 */
[----:B------:R-:W-:Y:S01]  /*65b0*/  IMAD.X R51, R122, 0x1, R131, P1 ;  /* 0x000000017a337824 */ /* 0x000fe200008e0683 */
[----:B------:R0:W-:Y:S04]  /*65c0*/  STS.U16 [R112+UR4+0x2380], R57 ;  /* 0x0023803970007988 */ /* 0x0001e80008000404 */
[----:B------:R1:W5:Y:S01]  /*65d0*/  @!P0 LDG.E.U16 R58, desc[UR8][R50.64] ;  /* 0x00000008323a8981 */ /* 0x000362000c1e1500 */
[----:B0-----:R-:W-:Y:S02]  /*65e0*/  PRMT R57, RZ, 0x7610, R57 ;  /* 0x00007610ff397816 */ /* 0x001fe40000000039 */
[----:B-1----:R-:W-:-:S05]  /*65f0*/  IADD3 R50, P1, R247, R132, RZ ;  /* 0x00000084f7327210 */ /* 0x002fca0007f3e0ff */
[----:B------:R-:W-:Y:S01]  /*6600*/  IMAD.X R51, R153, 0x1, R131, P1 ;  /* 0x0000000199337824 */ /* 0x000fe200008e0683 */
[----:B------:R0:W-:Y:S04]  /*6610*/  STS.U16 [R112+UR4+0x2580], R59 ;  /* 0x0025803b70007988 */ /* 0x0001e80008000404 */
[----:B------:R1:W2:Y:S01]  /*6620*/  @!P0 LDG.E.U16 R57, desc[UR8][R50.64] ;  /* 0x0000000832398981 */ /* 0x0002a2000c1e1500 */
[----:B0-----:R-:W-:Y:S02]  /*6630*/  PRMT R59, RZ, 0x7610, R59 ;  /* 0x00007610ff3b7816 */ /* 0x001fe4000000003b */
[----:B-1----:R-:W-:-:S05]  /*6640*/  IADD3 R50, P1, R242, R132, RZ ;  /* 0x00000084f2327210 */ /* 0x002fca0007f3e0ff */
[----:B------:R-:W-:Y:S01]  /*6650*/  IMAD.X R51, R172, 0x1, R131, P1 ;  /* 0x00000001ac337824 */ /* 0x000fe200008e0683 */
[----:B------:R0:W-:Y:S04]  /*6660*/  STS.U16 [R112+UR4+0x2780], R73 ;  /* 0x0027804970007988 */ /* 0x0001e80008000404 */
[----:B------:R1:W4:Y:S01]  /*6670*/  @!P0 LDG.E.U16 R59, desc[UR8][R50.64] ;  /* 0x00000008323b8981 */ /* 0x000322000c1e1500 */
[----:B0-----:R-:W-:Y:S02]  /*6680*/  PRMT R73, RZ, 0x7610, R73 ;  /* 0x00007610ff497816 */ /* 0x001fe40000000049 */
[----:B-1----:R-:W-:-:S04]  /*6690*/  IADD3 R50, P1, R189, R132, RZ ;  /* 0x00000084bd327210 */ /* 0x002fc80007f3e0ff */
[----:B------:R-:W-:-:S05]  /*66a0*/  IADD3.X R51, R188, R131, RZ, P1, !PT ;  /* 0x00000083bc337210 */ /* 0x000fca0000ffe4ff */
[----:B------:R0:W5:Y:S01]  /*66b0*/  @!P0 LDG.E.U16 R73, desc[UR8][R50.64] ;  /* 0x0000000832498981 */ /* 0x000162000c1e1500 */
[----:B------:R-:W-:Y:S02]  /*66c0*/  PRMT R154, RZ, 0x7610, R154 ;  /* 0x00007610ff9a7816 */ /* 0x000fe4000000009a */
[----:B0-----:R-:W-:-:S05]  /*66d0*/  IADD3 R50, P1, R230, R132, RZ ;  /* 0x00000084e6327210 */ /* 0x001fca0007f3e0ff */
[----:B------:R-:W-:-:S05]  /*66e0*/  IMAD.X R51, R148, 0x1, R131, P1 ;  /* 0x0000000194337824 */ /* 0x000fca00008e0683 */
[----:B------:R0:W4:Y:S01]  /*66f0*/  @!P0 LDG.E.U16 R154, desc[UR8][R50.64] ;  /* 0x00000008329a8981 */ /* 0x000122000c1e1500 */
        /* <DEDUP_REMOVED lines=10> */
[----:B------:R-:W-:Y:S01]  /*67a0*/  IMAD.X R51, R174, 0x1, R131, P1 ;  /* 0x00000001ae337824 */ /* 0x000fe200008e0683 */
[----:B------:R-:W-:Y:S04]  /*67b0*/  STS.U16 [R112+UR4+0x2980], R100 ;  /* 0x0029806470007988 */ /* 0x000fe80008000404 */
[----:B------:R0:W4:Y:S04]  /*67c0*/  @!P0 LDG.E.U16 R113, desc[UR8][R50.64] ;  /* 0x0000000832718981 */ /* 0x000128000c1e1500 */
[----:B------:R-:W-:Y:S01]  /*67d0*/  STS.U16 [R112+UR4+0x2b80], R103 ;  /* 0x002b806770007988 */ /* 0x000fe20008000404 */
[----:B0-----:R-:W-:-:S03]  /*67e0*/  IADD3 R50, P1, R250, R132, RZ ;  /* 0x00000084fa327210 */ /* 0x001fc60007f3e0ff */
[----:B------:R-:W-:Y:S04]  /*67f0*/  STS.U16 [R112+UR4+0x2d80], R106 ;  /* 0x002d806a70007988 */ /* 0x000fe80008000404 */
[----:B------:R0:W-:Y:S01]  /*6800*/  STS.U16 [R112+UR4+0x2f80], R108 ;  /* 0x002f806c70007988 */ /* 0x0001e20008000404 */
[----:B------:R-:W-:Y:S01]  /*6810*/  IMAD.X R51, R239, 0x1, R131, P1 ;  /* 0x00000001ef337824 */ /* 0x000fe200008e0683 */
[----:B0-----:R-:W-:Y:S02]  /*6820*/  PRMT R112, RZ, 0x7610, R112 ;  /* 0x00007610ff707816 */ /* 0x001fe40000000070 */
[----:B------:R0:W-:Y:S04]  /*6830*/  STS.U16 [R104+UR4+0x1400], R111 ;  /* 0x0014006f68007988 */ /* 0x0001e80008000404 */
[----:B------:R1:W4:Y:S01]  /*6840*/  @!P0 LDG.E.U16 R112, desc[UR8][R50.64] ;  /* 0x0000000832708981 */ /* 0x000322000c1e1500 */
[----:B0-----:R-:W-:-:S02]  /*6850*/  PRMT R111, RZ, 0x7610, R111 ;  /* 0x00007610ff6f7816 */ /* 0x001fc4000000006f */
[----:B-1----:R-:W-:-:S05]  /*6860*/  IADD3 R50, P1, R228, R132, RZ ;  /* 0x00000084e4327210 */ /* 0x002fca0007f3e0ff */
[----:B------:R-:W-:-:S05]  /*6870*/  IMAD.X R51, R147, 0x1, R131, P1 ;  /* 0x0000000193337824 */ /* 0x000fca00008e0683 */
[----:B------:R0:W4:Y:S04]  /*6880*/  @!P0 LDG.E.U16 R111, desc[UR8][R50.64] ;  /* 0x00000008326f8981 */ /* 0x000128000c1e1500 */
[----:B---3--:R1:W-:Y:S01]  /*6890*/  STS.U16 [R104+UR4+0x1800], R151 ;  /* 0x0018009768007988 */ /* 0x0083e20008000404 */
[----:B0-----:R-:W-:Y:S02]  /*68a0*/  IADD3 R50, P1, R212, R132, RZ ;  /* 0x00000084d4327210 */ /* 0x001fe40007f3e0ff */
[----:B-1----:R-:W-:-:S03]  /*68b0*/  PRMT R151, RZ, 0x7610, R151 ;  /* 0x00007610ff977816 */ /* 0x002fc60000000097 */
[----:B------:R-:W-:-:S05]  /*68c0*/  IMAD.X R51, R139, 0x1, R131, P1 ;  /* 0x000000018b337824 */ /* 0x000fca00008e0683 */
[----:B------:R0:W3:Y:S01]  /*68d0*/  @!P0 LDG.E.U16 R151, desc[UR8][R50.64] ;  /* 0x0000000832978981 */ /* 0x0000e2000c1e1500 */
[----:B------:R-:W-:Y:S02]  /*68e0*/  PRMT R100, RZ, 0x7610, R100 ;  /* 0x00007610ff647816 */ /* 0x000fe40000000064 */
[----:B0-----:R-:W-:-:S05]  /*68f0*/  IADD3 R50, P1, R177, R132, RZ ;  /* 0x00000084b1327210 */ /* 0x001fca0007f3e0ff */
        /* <DEDUP_REMOVED lines=13> */
[----:B------:R0:W3:Y:S02]  /*69d0*/  @!P0 LDG.E.U16 R108, desc[UR8][R50.64] ;  /* 0x00000008326c8981 */ /* 0x0000e4000c1e1500 */
[----:B0-----:R-:W-:-:S05]  /*69e0*/  IADD3 R50, P1, R179, R132, RZ ;  /* 0x00000084b3327210 */ /* 0x001fca0007f3e0ff */
[----:B------:R-:W-:Y:S01]  /*69f0*/  IMAD.X R51, R178, 0x1, R131, P1 ;  /* 0x00000001b2337824 */ /* 0x000fe200008e0683 */
[----:B--2---:R0:W-:Y:S02]  /*6a00*/  STS.U16 [R104+UR4], R57 ;  /* 0x0000003968007988 */ /* 0x0041e40008000404 */
[----:B0-----:R-:W-:-:S06]  /*6a10*/  PRMT R57, RZ, 0x7610, R57 ;  /* 0x00007610ff397816 */ /* 0x001fcc0000000039 */
[----:B------:R0:W2:Y:S02]  /*6a20*/  @!P0 LDG.E.U16 R57, desc[UR8][R50.64] ;  /* 0x0000000832398981 */ /* 0x0000a4000c1e1500 */
[----:B0-----:R-:W-:-:S05]  /*6a30*/  IADD3 R50, P1, R248, R132, RZ ;  /* 0x00000084f8327210 */ /* 0x001fca0007f3e0ff */
[----:B------:R-:W-:Y:S01]  /*6a40*/  IMAD.X R51, R237, 0x1, R131, P1 ;  /* 0x00000001ed337824 */ /* 0x000fe200008e0683 */
[----:B-----5:R0:W-:Y:S02]  /*6a50*/  STS.U16 [R104+UR4+0x800], R73 ;  /* 0x0008004968007988 */ /* 0x0201e40008000404 */
[----:B0-----:R-:W-:Y:S02]  /*6a60*/  PRMT R73, RZ, 0x7610, R73 ;  /* 0x00007610ff497816 */ /* 0x001fe40000000049 */
[----:B------:R-:W-:Y:S04]  /*6a70*/  STS.U16 [R104+UR4+0x1c00], R152 ;  /* 0x001c009868007988 */ /* 0x000fe80008000404 */
[----:B------:R0:W5:Y:S04]  /*6a80*/  @!P0 LDG.E.U16 R73, desc[UR8][R50.64] ;  /* 0x0000000832498981 */ /* 0x000168000c1e1500 */
[----:B----4-:R1:W-:Y:S01]  /*6a90*/  STS.U16 [R104+UR4+0x400], R59 ;  /* 0x0004003b68007988 */ /* 0x0103e20008000404 */
[----:B0-----:R-:W-:-:S03]  /*6aa0*/  IADD3 R50, P1, R197, R132, RZ ;  /* 0x00000084c5327210 */ /* 0x001fc60007f3e0ff */
[----:B------:R-:W-:Y:S01]  /*6ab0*/  STS.U16 [R104+UR4+0xc00], R154 ;  /* 0x000c009a68007988 */ /* 0x000fe20008000404 */
[----:B-1----:R-:W-:Y:S02]  /*6ac0*/  IMAD.SHL.U32 R59, R156, 0x2, RZ ;  /* 0x000000029c3b7824 */ /* 0x002fe400078e00ff */
[----:B------:R-:W-:Y:S01]  /*6ad0*/  IMAD.X R51, R196, 0x1, R131, P1 ;  /* 0x00000001c4337824 */ /* 0x000fe200008e0683 */
[----:B------:R0:W-:Y:S02]  /*6ae0*/  STS.U16 [R104+UR4+0x1000], R155 ;  /* 0x0010009b68007988 */ /* 0x0001e40008000404 */
[----:B------:R-:W-:Y:S02]  /*6af0*/  LOP3.LUT R152, R59, 0x10, RZ, 0x3c, !PT ;  /* 0x000000103b987812 */ /* 0x000fe400078e3cff */
[----:B0-----:R-:W-:-:S03]  /*6b00*/  PRMT R104, RZ, 0x7610, R104 ;  /* 0x00007610ff687816 */ /* 0x001fc60000000068 */
[----:B------:R0:W-:Y:S04]  /*6b10*/  STS.U16 [R152+UR4+0x1480], R107 ;  /* 0x0014806b98007988 */ /* 0x0001e80008000404 */
[----:B------:R1:W4:Y:S01]  /*6b20*/  @!P0 LDG.E.U16 R104, desc[UR8][R50.64] ;  /* 0x0000000832688981 */ /* 0x000322000c1e1500 */
[----:B0-----:R-:W-:Y:S02]  /*6b30*/  PRMT R107, RZ, 0x7610, R107 ;  /* 0x00007610ff6b7816 */ /* 0x001fe4000000006b */
[----:B-1----:R-:W-:-:S05]  /*6b40*/  IADD3 R50, P1, R224, R132, RZ ;  /* 0x00000084e0327210 */ /* 0x002fca0007f3e0ff */
[----:B------:R-:W-:Y:S01]  /*6b50*/  IMAD.X R51, R145, 0x1, R131, P1 ;  /* 0x0000000191337824 */ /* 0x000fe200008e0683 */
[----:B------:R0:W-:Y:S04]  /*6b60*/  STS.U16 [R152+UR4+0x880], R110 ;  /* 0x0008806e98007988 */ /* 0x0001e80008000404 */
[----:B------:R1:W5:Y:S01]  /*6b70*/  @!P0 LDG.E.U16 R107, desc[UR8][R50.64] ;  /* 0x00000008326b8981 */ /* 0x000362000c1e1500 */
        /* <DEDUP_REMOVED lines=16> */
[----:B-1----:R-:W-:-:S04]  /*6c80*/  IADD3 R50, P1, R222, R132, RZ ;  /* 0x00000084de327210 */ /* 0x002fc80007f3e0ff */
[----:B------:R-:W-:Y:S01]  /*6c90*/  IADD3.X R51, R144, R131, RZ, P1, !PT ;  /* 0x0000008390337210 */ /* 0x000fe20000ffe4ff */
[----:B------:R0:W-:Y:S04]  /*6ca0*/  STS.U16 [R152+UR4+0x1880], R114 ;  /* 0x0018807298007988 */ /* 0x0001e80008000404 */
[----:B------:R1:W5:Y:S01]  /*6cb0*/  @!P0 LDG.E.U16 R111, desc[UR8][R50.64] ;  /* 0x00000008326f8981 */ /* 0x000362000c1e1500 */
[----:B0-----:R-:W-:Y:S02]  /*6cc0*/  PRMT R114, RZ, 0x7610, R114 ;  /* 0x00007610ff727816 */ /* 0x001fe40000000072 */
[----:B-1----:R-:W-:-:S05]  /*6cd0*/  IADD3 R50, P1, R245, R132, RZ ;  /* 0x00000084f5327210 */ /* 0x002fca0007f3e0ff */
[--C-:B------:R-:W-:Y:S01]  /*6ce0*/  IMAD.X R51, R235, 0x1, R131.reuse, P1 ;  /* 0x00000001eb337824 */ /* 0x100fe200008e0683 */
[----:B------:R0:W-:Y:S04]  /*6cf0*/  STS.U16 [R152+UR4+0x1c80], R150 ;  /* 0x001c809698007988 */ /* 0x0001e80008000404 */
[----:B------:R1:W5:Y:S01]  /*6d00*/  @!P0 LDG.E.U16 R114, desc[UR8][R50.64] ;  /* 0x0000000832728981 */ /* 0x000362000c1e1500 */
[----:B0-----:R-:W-:Y:S02]  /*6d10*/  PRMT R150, RZ, 0x7610, R150 ;  /* 0x00007610ff967816 */ /* 0x001fe40000000096 */
[----:B-1----:R-:W-:Y:S01]  /*6d20*/  IADD3 R50, P1, R183, R132, RZ ;  /* 0x00000084b7327210 */ /* 0x002fe20007f3e0ff */
[----:B---3--:R0:W-:Y:S04]  /*6d30*/  STS.U16 [R152+UR4+0x1080], R151 ;  /* 0x0010809798007988 */ /* 0x0081e80008000404 */
[----:B------:R-:W-:-:S05]  /*6d40*/  IMAD.X R51, R182, 0x1, R131, P1 ;  /* 0x00000001b6337824 */ /* 0x000fca00008e0683 */
[----:B------:R1:W3:Y:S01]  /*6d50*/  @!P0 LDG.E.U16 R150, desc[UR8][R50.64] ;  /* 0x0000000832968981 */ /* 0x0002e2000c1e1500 */
[----:B0-----:R-:W-:Y:S01]  /*6d60*/  LOP3.LUT R151, R59, 0x20, RZ, 0x3c, !PT ;  /* 0x000000203b977812 */ /* 0x001fe200078e3cff */
[----:B------:R-:W0:Y:S04]  /*6d70*/  S2UR UR6, SR_CgaCtaId ;  /* 0x00000000000679c3 */ /* 0x000e280000008800 */
[----:B------:R1:W-:Y:S02]  /*6d80*/  STS.U16 [R151+UR4+0x1500], R70 ;  /* 0x0015004697007988 */ /* 0x0003e40008000404 */
[----:B-1----:R-:W-:Y:S01]  /*6d90*/  IADD3 R50, P1, R205, R132, RZ ;  /* 0x00000084cd327210 */ /* 0x002fe20007f3e0ff */
[----:B------:R-:W1:Y:S01]  /*6da0*/  S2R R154, SR_TID.X ;  /* 0x00000000009a7919 */ /* 0x000e620000002100 */
[----:B------:R-:W-:Y:S01]  /*6db0*/  UMOV UR5, 0x400 ;  /* 0x0000040000057882 */ /* 0x000fe20000000000 */
[----:B------:R-:W0:Y:S02]  /*6dc0*/  LDC R152, c[0x0][0x23c] ;  /* 0x00008f00ff987b82 */ /* 0x000e240000000800 */
[----:B------:R-:W-:Y:S01]  /*6dd0*/  IMAD.X R51, R204, 0x1, R131, P1 ;  /* 0x00000001cc337824 */ /* 0x000fe200008e0683 */
[----:B------:R-:W-:Y:S01]  /*6de0*/  PRMT R70, RZ, 0x7610, R70 ;  /* 0x00007610ff467816 */ /* 0x000fe20000000046 */
[----:B------:R1:W-:Y:S05]  /*6df0*/  STS.U16 [R151+UR4+0x1900], R105 ;  /* 0x0019006997007988 */ /* 0x0003ea0008000404 */
[----:B------:R1:W3:Y:S02]  /*6e00*/  @!P0 LDG.E.U16 R70, desc[UR8][R50.64] ;  /* 0x0000000832468981 */ /* 0x0002e4000c1e1500 */
[----:B-1----:R-:W-:-:S02]  /*6e10*/  PRMT R105, RZ, 0x7610, R105 ;  /* 0x00007610ff697816 */ /* 0x002fc40000000069 */
[----:B------:R-:W-:-:S05]  /*6e20*/  IADD3 R50, P1, R220, R132, RZ ;  /* 0x00000084dc327210 */ /* 0x000fca0007f3e0ff */
[----:B------:R-:W-:Y:S01]  /*6e30*/  IMAD.X R51, R143, 0x1, R131, P1 ;  /* 0x000000018f337824 */ /* 0x000fe200008e0683 */
[----:B------:R1:W-:Y:S04]  /*6e40*/  STS.U16 [R151+UR4+0x1d00], R115 ;  /* 0x001d007397007988 */ /* 0x0003e80008000404 */
[----:B------:R1:W3:Y:S02]  /*6e50*/  @!P0 LDG.E.U16 R105, desc[UR8][R50.64] ;  /* 0x0000000832698981 */ /* 0x0002e4000c1e1500 */
[----:B-1----:R-:W-:Y:S02]  /*6e60*/  PRMT R115, RZ, 0x7610, R115 ;  /* 0x00007610ff737816 */ /* 0x002fe40000000073 */
[----:B------:R-:W-:-:S05]  /*6e70*/  IADD3 R50, P1, R244, R132, RZ ;  /* 0x00000084f4327210 */ /* 0x000fca0007f3e0ff */
[----:B------:R-:W-:Y:S01]  /*6e80*/  IMAD.X R51, R234, 0x1, R131, P1 ;  /* 0x00000001ea337824 */ /* 0x000fe200008e0683 */
[----:B------:R1:W-:Y:S04]  /*6e90*/  STS.U16 [R151+UR4+0x500], R100 ;  /* 0x0005006497007988 */ /* 0x0003e80008000404 */
[----:B------:R0:W3:Y:S01]  /*6ea0*/  @!P0 LDG.E.U16 R115, desc[UR8][R50.64] ;  /* 0x0000000832738981 */ /* 0x0000e2000c1e1500 */
[----:B-1----:R-:W-:Y:S02]  /*6eb0*/  PRMT R100, RZ, 0x7610, R100 ;  /* 0x00007610ff647816 */ /* 0x002fe40000000064 */
[----:B0-----:R-:W-:-:S05]  /*6ec0*/  IADD3 R50, P1, R185, R132, RZ ;  /* 0x00000084b9327210 */ /* 0x001fca0007f3e0ff */
[----:B------:R-:W-:Y:S01]  /*6ed0*/  IMAD.X R51, R184, 0x1, R131, P1 ;  /* 0x00000001b8337824 */ /* 0x000fe200008e0683 */
[----:B------:R0:W-:Y:S04]  /*6ee0*/  STS.U16 [R151+UR4+0x100], R103 ;  /* 0x0001006797007988 */ /* 0x0001e80008000404 */
[----:B------:R1:W3:Y:S01]  /*6ef0*/  @!P0 LDG.E.U16 R100, desc[UR8][R50.64] ;  /* 0x0000000832648981 */ /* 0x0002e2000c1e1500 */
[----:B0-----:R-:W-:Y:S02]  /*6f00*/  PRMT R103, RZ, 0x7610, R103 ;  /* 0x00007610ff677816 */ /* 0x001fe40000000067 */
[----:B-1----:R-:W-:-:S05]  /*6f10*/  IADD3 R50, P1, R209, R132, RZ ;  /* 0x00000084d1327210 */ /* 0x002fca0007f3e0ff */
        /* <DEDUP_REMOVED lines=10> */
[----:B------:R-:W-:-:S05]  /*6fc0*/  IMAD.X R51, R173, 0x1, R131, P1 ;  /* 0x00000001ad337824 */ /* 0x000fca00008e0683 */
[----:B------:R0:W3:Y:S04]  /*6fd0*/  @!P0 LDG.E.U16 R108, desc[UR8][R50.64] ;  /* 0x00000008326c8981 */ /* 0x0000e8000c1e1500 */
[----:B------:R-:W-:Y:S01]  /*6fe0*/  STS.U16 [R151+UR4+0x1100], R49 ;  /* 0x0011003197007988 */ /* 0x000fe20008000404 */
[----:B0-----:R-:W-:-:S05]  /*6ff0*/  LOP3.LUT R51, R59, 0x30, RZ, 0x3c, !PT ;  /* 0x000000303b337812 */ /* 0x001fca00078e3cff */
[----:B------:R0:W-:Y:S01]  /*7000*/  STS.U16 [R51+UR4+0x1180], R48 ;  /* 0x0011803033007988 */ /* 0x0001e20008000404 */
[----:B------:R-:W-:Y:S02]  /*7010*/  PRMT R50, RZ, 0x7610, R50 ;  /* 0x00007610ff327816 */ /* 0x000fe40000000032 */
        /* <DEDUP_REMOVED lines=13> */
[----:B----4-:R1:W-:Y:S01]  /*70f0*/  STS.U16 [R51+UR4+0x980], R104 ;  /* 0x0009806833007988 */ /* 0x0103e20008000404 */
[----:B0-----:R-:W-:Y:S01]  /*7100*/  IMAD.SHL.U32 R49, R154, 0x8, RZ ;  /* 0x000000089a317824 */ /* 0x001fe200078e00ff */
[----:B------:R-:W-:-:S04]  /*7110*/  LOP3.LUT R48, R59, 0x40, RZ, 0x3c, !PT ;  /* 0x000000403b307812 */ /* 0x000fc800078e3cff */
[----:B-1----:R-:W-:Y:S02]  /*7120*/  LOP3.LUT R104, R49, 0x30, RZ, 0xc0, !PT ;  /* 0x0000003031687812 */ /* 0x002fe400078ec0ff */
[----:B------:R-:W-:Y:S01]  /*7130*/  LOP3.LUT R49, R154, 0x7, RZ, 0xc0, !PT ;  /* 0x000000079a317812 */ /* 0x000fe200078ec0ff */
[----:B------:R-:W-:Y:S04]  /*7140*/  STS.U16 [R51+UR4+0x1d80], R69 ;  /* 0x001d804533007988 */ /* 0x000fe80008000404 */
[----:B--2---:R-:W-:Y:S04]  /*7150*/  STS.U16 [R51+UR4+0x580], R57 ;  /* 0x0005803933007988 */ /* 0x004fe80008000404 */
[----:B-----5:R-:W-:Y:S04]  /*7160*/  STS.U16 [R51+UR4+0x180], R73 ;  /* 0x0001804933007988 */ /* 0x020fe80008000404 */
[----:B------:R0:W-:Y:S04]  /*7170*/  STS.U16 [R51+UR4+0xd80], R107 ;  /* 0x000d806b33007988 */ /* 0x0001e80008000404 */
[----:B------:R1:W-:Y:S04]  /*7180*/  STS.U16 [R48+UR4+0x1200], R47 ;  /* 0x0012002f30007988 */ /* 0x0003e80008000404 */
[----:B------:R2:W-:Y:S01]  /*7190*/  STS.U16 [R48+UR4+0x1600], R52 ;  /* 0x0016003430007988 */ /* 0x0005e20008000404 */
[----:B0-----:R-:W-:-:S02]  /*71a0*/  IMAD R51, R49, 0x90, RZ ;  /* 0x0000009031337824 */ /* 0x001fc400078e02ff */
[----:B-1----:R-:W-:Y:S01]  /*71b0*/  IMAD R47, R49, 0x40, R104 ;  /* 0x00000040312f7824 */ /* 0x002fe200078e0268 */
[C---:B------:R-:W-:Y:S01]  /*71c0*/  LOP3.LUT R49, R154.reuse, 0x20, RZ, 0xc0, !PT ;  /* 0x000000209a317812 */ /* 0x040fe200078ec0ff */
[----:B--2---:R-:W-:-:S04]  /*71d0*/  IMAD.SHL.U32 R52, R154, 0x2, RZ ;  /* 0x000000029a347824 */ /* 0x004fc800078e00ff */
[----:B------:R-:W-:Y:S01]  /*71e0*/  IMAD.SHL.U32 R49, R49, 0x20, RZ ;  /* 0x0000002031317824 */ /* 0x000fe200078e00ff */
[----:B------:R-:W-:Y:S01]  /*71f0*/  LOP3.LUT R104, R51, 0x30, R52, 0x78, !PT ;  /* 0x0000003033687812 */ /* 0x000fe200078e7834 */
[----:B------:R-:W-:Y:S03]  /*7200*/  STS.U16 [R48+UR4+0x1a00], R72 ;  /* 0x001a004830007988 */ /* 0x000fe60008000404 */
[----:B------:R-:W-:Y:S01]  /*7210*/  LOP3.LUT R104, R104, R49, RZ, 0xfc, !PT ;  /* 0x0000003168687212 */ /* 0x000fe200078efcff */
[----:B------:R-:W-:Y:S01]  /*7220*/  STS.U16 [R48+UR4+0x1e00], R101 ;  /* 0x001e006530007988 */ /* 0x000fe20008000404 */
[----:B------:R-:W-:-:S03]  /*7230*/  LOP3.LUT R49, R59, 0x50, RZ, 0x3c, !PT ;  /* 0x000000503b317812 */ /* 0x000fc600078e3cff */
[----:B------:R-:W-:Y:S01]  /*7240*/  STS.U16 [R48+UR4+0x200], R110 ;  /* 0x0002006e30007988 */ /* 0x000fe20008000404 */
[----:B------:R-:W-:-:S03]  /*7250*/  LOP3.LUT R107, R59, 0x70, RZ, 0x3c, !PT ;  /* 0x000000703b6b7812 */ /* 0x000fc600078e3cff */
[----:B------:R-:W-:Y:S04]  /*7260*/  STS.U16 [R48+UR4+0x600], R113 ;  /* 0x0006007130007988 */ /* 0x000fe80008000404 */
[----:B------:R-:W-:Y:S04]  /*7270*/  STS.U16 [R48+UR4+0xa00], R112 ;  /* 0x000a007030007988 */ /* 0x000fe80008000404 */
[----:B------:R0:W-:Y:S04]  /*7280*/  STS.U16 [R48+UR4+0xe00], R111 ;  /* 0x000e006f30007988 */ /* 0x0001e80008000404 */
[----:B------:R-:W-:Y:S01]  /*7290*/  STS.U16 [R49+UR4+0x1280], R46 ;  /* 0x0012802e31007988 */ /* 0x000fe20008000404 */
[----:B0-----:R-:W-:-:S03]  /*72a0*/  LOP3.LUT R48, R59, 0x60, RZ, 0x3c, !PT ;  /* 0x000000603b307812 */ /* 0x001fc600078e3cff */
[----:B------:R-:W-:Y:S04]  /*72b0*/  STS.U16 [R49+UR4+0x1680], R53 ;  /* 0x0016803531007988 */ /* 0x000fe80008000404 */
[----:B------:R-:W-:Y:S04]  /*72c0*/  STS.U16 [R49+UR4+0x1a80], R74 ;  /* 0x001a804a31007988 */ /* 0x000fe80008000404 */
[----:B------:R-:W-:Y:S04]  /*72d0*/  STS.U16 [R49+UR4+0x1e80], R102 ;  /* 0x001e806631007988 */ /* 0x000fe80008000404 */
[----:B------:R-:W-:Y:S04]  /*72e0*/  STS.U16 [R49+UR4+0x280], R114 ;  /* 0x0002807231007988 */ /* 0x000fe80008000404 */
[----:B---3--:R0:W-:Y:S04]  /*72f0*/  STS.U16 [R49+UR4+0x680], R150 ;  /* 0x0006809631007988 */ /* 0x0081e80008000404 */
[----:B------:R-:W-:Y:S01]  /*7300*/  STS.U16 [R49+UR4+0xa80], R70 ;  /* 0x000a804631007988 */ /* 0x000fe20008000404 */
[----:B------:R-:W-:Y:S01]  /*7310*/  LOP3.LUT R47, R47, 0x10, R52, 0x78, !PT ;  /* 0x000000102f2f7812 */ /* 0x000fe200078e7834 */
[----:B------:R-:W-:-:S02]  /*7320*/  IMAD.SHL.U32 R52, R154, 0x20, RZ ;  /* 0x000000209a347824 */ /* 0x000fc400078e00ff */
[----:B------:R-:W-:Y:S04]  /*7330*/  STS.U16 [R49+UR4+0xe80], R105 ;  /* 0x000e806931007988 */ /* 0x000fe80008000404 */
[----:B------:R-:W-:Y:S04]  /*7340*/  STS.U16 [R48+UR4+0x1300], R45 ;  /* 0x0013002d30007988 */ /* 0x000fe80008000404 */
[----:B------:R-:W-:Y:S04]  /*7350*/  STS.U16 [R48+UR4+0x1700], R55 ;  /* 0x0017003730007988 */ /* 0x000fe80008000404 */
[----:B------:R-:W-:Y:S04]  /*7360*/  STS.U16 [R48+UR4+0x1b00], R75 ;  /* 0x001b004b30007988 */ /* 0x000fe80008000404 */
[----:B------:R-:W-:Y:S04]  /*7370*/  STS.U16 [R48+UR4+0x1f00], R109 ;  /* 0x001f006d30007988 */ /* 0x000fe80008000404 */
[----:B------:R-:W-:Y:S01]  /*7380*/  STS.U16 [R48+UR4+0x300], R115 ;  /* 0x0003007330007988 */ /* 0x000fe20008000404 */
[----:B------:R-:W-:-:S03]  /*7390*/  ULEA UR5, UR6, UR5, 0x18 ;  /* 0x0000000506057291 */ /* 0x000fc6000f8ec03f */
[----:B------:R-:W-:Y:S04]  /*73a0*/  STS.U16 [R48+UR4+0x700], R100 ;  /* 0x0007006430007988 */ /* 0x000fe80008000404 */
[----:B------:R-:W-:Y:S04]  /*73b0*/  STS.U16 [R48+UR4+0xb00], R103 ;  /* 0x000b006730007988 */ /* 0x000fe80008000404 */
[----:B------:R-:W-:Y:S04]  /*73c0*/  STS.U16 [R48+UR4+0xf00], R106 ;  /* 0x000f006a30007988 */ /* 0x000fe80008000404 */
[----:B------:R-:W-:Y:S04]  /*73d0*/  STS.U16 [R107+UR4+0x1380], R44 ;  /* 0x0013802c6b007988 */ /* 0x000fe80008000404 */
[----:B------:R-:W-:Y:S04]  /*73e0*/  STS.U16 [R107+UR4+0x1780], R56 ;  /* 0x001780386b007988 */ /* 0x000fe80008000404 */
[----:B------:R-:W-:Y:S04]  /*73f0*/  STS.U16 [R107+UR4+0x1b80], R68 ;  /* 0x001b80446b007988 */ /* 0x000fe80008000404 */
[----:B------:R-:W-:Y:S04]  /*7400*/  STS.U16 [R107+UR4+0x1f80], R58 ;  /* 0x001f803a6b007988 */ /* 0x000fe80008000404 */
[----:B------:R-:W-:Y:S01]  /*7410*/  STS.U16 [R107+UR4+0x380], R108 ;  /* 0x0003806c6b007988 */ /* 0x000fe20008000404 */
[----:B------:R-:W-:-:S03]  /*7420*/  LOP3.LUT R151, R47, 0x200, R52, 0xf8, !PT ;  /* 0x000002002f977812 */ /* 0x000fc600078ef834 */
[----:B------:R-:W-:Y:S04]  /*7430*/  STS.U16 [R107+UR4+0x780], R50 ;  /* 0x000780326b007988 */ /* 0x000fe80008000404 */
[----:B------:R-:W-:Y:S04]  /*7440*/  STS.U16 [R107+UR4+0xb80], R54 ;  /* 0x000b80366b007988 */ /* 0x000fe80008000404 */
[----:B------:R-:W-:Y:S01]  /*7450*/  STS.U16 [R107+UR4+0xf80], R71 ;  /* 0x000f80476b007988 */ /* 0x000fe20008000404 */
[----:B------:R-:W-:Y:S01]  /*7460*/  BAR.SYNC.DEFER_BLOCKING 0x0 ;  /* 0x0000000000007b1d */ /* 0x000fe20000010000 */
[----:B0-----:R-:W-:-:S05]  /*7470*/  LOP3.LUT R150, R151, 0x20, RZ, 0x3c, !PT ;  /* 0x0000002097967812 */ /* 0x001fca00078e3cff */
[----:B------:R-:W-:Y:S04]  /*7480*/  LDSM.16.MT88.4 R72, [R151+UR5+0x2000] ;  /* 0x002000059748783b */ /* 0x000fe80008004200 */
[----:B------:R-:W0:Y:S04]  /*7490*/  LDSM.16.M88.4 R44, [R104+UR5] ;  /* 0x00000005682c783b */ /* 0x000e280008000200 */
[----:B------:R-:W1:Y:S04]  /*74a0*/  LDSM.16.M88.4 R48, [R104+UR5+0x800] ;  /* 0x000800056830783b */ /* 0x000e680008000200 */
[----:B------:R-:W2:Y:S04]  /*74b0*/  LDSM.16.M88.4 R52, [R104+UR5+0x1000] ;  /* 0x001000056834783b */ /* 0x000ea80008000200 */
[----:B------:R-:W3:Y:S04]  /*74c0*/  LDSM.16.M88.4 R56, [R104+UR5+0x1800] ;  /* 0x001800056838783b */ /* 0x000ee80008000200 */
[----:B------:R-:W4:Y:S04]  /*74d0*/  LDSM.16.MT88.4 R100, [R150+UR5+0x2000] ;  /* 0x002000059664783b */ /* 0x000f280008004200 */
[----:B------:R-:W5:Y:S04]  /*74e0*/  LDSM.16.MT88.4 R68, [R151+UR5+0x2400] ;  /* 0x002400059744783b */ /* 0x000f680008004200 */
[----:B------:R-:W-:Y:S01]  /*74f0*/  LDSM.16.MT88.4 R112, [R151+UR5+0x2800] ;  /* 0x002800059770783b */ /* 0x000fe20008004200 */
[C---:B0-----:R-:W-:Y:S06]  /*7500*/  HMMA.16816.F32.BF16 R92, R72.reuse, R44, R92 ;  /* 0x0000002c485c723c */ /* 0x041fec000004185c */
[C---:B-1----:R-:W-:Y:S06]  /*7510*/  HMMA.16816.F32.BF16 R88, R72.reuse, R48, R88 ;  /* 0x000000304858723c */ /* 0x042fec0000041858 */
[C---:B--2---:R-:W-:Y:S06]  /*7520*/  HMMA.16816.F32.BF16 R84, R72.reuse, R52, R84 ;  /* 0x000000344854723c */ /* 0x044fec0000041854 */
[----:B---3--:R-:W-:Y:S01]  /*7530*/  HMMA.16816.F32.BF16 R72, R72, R56, R80 ;  /* 0x000000384848723c */ /* 0x008fe20000041850 */
[----:B------:R-:W0:Y:S05]  /*7540*/  LDSM.16.MT88.4 R80, [R150+UR5+0x2400] ;  /* 0x002400059650783b */ /* 0x000e2a0008004200 */
[C---:B----4-:R-:W-:Y:S07]  /*7550*/  HMMA.16816.F32.BF16 R60, R100.reuse, R44, R60 ;  /* 0x0000002c643c723c */ /* 0x050fee000004183c */
[----:B------:R-:W-:Y:S01]  /*7560*/  LOP3.LUT R44, R104, 0x40, RZ, 0x3c, !PT ;  /* 0x00000040682c7812 */ /* 0x000fe200078e3cff */
[C---:B------:R-:W-:Y:S04]  /*7570*/  HMMA.16816.F32.BF16 R64, R100.reuse, R48, R64 ;  /* 0x000000306440723c */ /* 0x040fe80000041840 */
[----:B------:R-:W1:Y:S02]  /*7580*/  LDSM.16.M88.4 R104, [R44+UR5] ;  /* 0x000000052c68783b */ /* 0x000e640008000200 */
[C---:B------:R-:W-:Y:S01]  /*7590*/  HMMA.16816.F32.BF16 R76, R100.reuse, R52, R76 ;  /* 0x00000034644c723c */ /* 0x040fe2000004184c */
[----:B------:R-:W2:Y:S05]  /*75a0*/  LDC R52, c[0x0][0x238] ;  /* 0x00008e00ff347b82 */ /* 0x000eaa0000000800 */
[----:B------:R-:W-:Y:S01]  /*75b0*/  HMMA.16816.F32.BF16 R96, R100, R56, R96 ;  /* 0x000000386460723c */ /* 0x000fe20000041860 */
[----:B------:R-:W3:Y:S05]  /*75c0*/  LDSM.16.M88.4 R100, [R44+UR5+0x800] ;  /* 0x000800052c64783b */ /* 0x000eea0008000200 */
[C---:B-----5:R-:W-:Y:S06]  /*75d0*/  HMMA.16816.F32.BF16 R92, R68.reuse, R46, R92 ;  /* 0x0000002e445c723c */ /* 0x060fec000004185c */
[C---:B------:R-:W-:Y:S06]  /*75e0*/  HMMA.16816.F32.BF16 R88, R68.reuse, R50, R88 ;  /* 0x000000324458723c */ /* 0x040fec0000041858 */
[C---:B------:R-:W-:Y:S06]  /*75f0*/  HMMA.16816.F32.BF16 R84, R68.reuse, R54, R84 ;  /* 0x000000364454723c */ /* 0x040fec0000041854 */
[----:B------:R-:W-:Y:S01]  /*7600*/  HMMA.16816.F32.BF16 R108, R68, R58, R72 ;  /* 0x0000003a446c723c */ /* 0x000fe20000041848 */
[----:B------:R-:W4:Y:S04]  /*7610*/  LDSM.16.M88.4 R72, [R44+UR5+0x1000] ;  /* 0x001000052c48783b */ /* 0x000f280008000200 */
[----:B------:R-:W5:Y:S01]  /*7620*/  LDSM.16.M88.4 R68, [R44+UR5+0x1800] ;  /* 0x001800052c44783b */ /* 0x000f620008000200 */
[C---:B0-----:R-:W-:Y:S03]  /*7630*/  HMMA.16816.F32.BF16 R60, R80.reuse, R46, R60 ;  /* 0x0000002e503c723c */ /* 0x041fe6000004183c */
[----:B------:R-:W0:Y:S03]  /*7640*/  LDSM.16.MT88.4 R44, [R150+UR5+0x2800] ;  /* 0x00280005962c783b */ /* 0x000e260008004200 */
[C---:B------:R-:W-:Y:S01]  /*7650*/  HMMA.16816.F32.BF16 R64, R80.reuse, R50, R64 ;  /* 0x000000325040723c */ /* 0x040fe20000041840 */
[----:B------:R-:W2:Y:S05]  /*7660*/  LDSM.16.MT88.4 R48, [R151+UR5+0x2c00] ;  /* 0x002c00059730783b */ /* 0x000eaa0008004200 */
[C---:B------:R-:W-:Y:S06]  /*7670*/  HMMA.16816.F32.BF16 R76, R80.reuse, R54, R76 ;  /* 0x00000036504c723c */ /* 0x040fec000004184c */
[----:B------:R-:W-:Y:S01]  /*7680*/  HMMA.16816.F32.BF16 R80, R80, R58, R96 ;  /* 0x0000003a5050723c */ /* 0x000fe20000041860 */
[----:B------:R-:W2:Y:S05]  /*7690*/  LDSM.16.MT88.4 R96, [R150+UR5+0x2c00] ;  /* 0x002c00059660783b */ /* 0x000eaa0008004200 */
[C---:B-1----:R-:W-:Y:S06]  /*76a0*/  HMMA.16816.F32.BF16 R92, R112.reuse, R104, R92 ;  /* 0x00000068705c723c */ /* 0x042fec000004185c */
[C---:B---3--:R-:W-:Y:S06]  /*76b0*/  HMMA.16816.F32.BF16 R88, R112.reuse, R100, R88 ;  /* 0x000000647058723c */ /* 0x048fec0000041858 */
[C---:B----4-:R-:W-:Y:S06]  /*76c0*/  HMMA.16816.F32.BF16 R84, R112.reuse, R72, R84 ;  /* 0x000000487054723c */ /* 0x050fec0000041854 */
[----:B-----5:R-:W-:Y:S06]  /*76d0*/  HMMA.16816.F32.BF16 R108, R112, R68, R108 ;  /* 0x00000044706c723c */ /* 0x020fec000004186c */
[C---:B0-----:R-:W-:Y:S06]  /*76e0*/  HMMA.16816.F32.BF16 R60, R44.reuse, R104, R60 ;  /* 0x000000682c3c723c */ /* 0x041fec000004183c */
[C---:B------:R-:W-:Y:S06]  /*76f0*/  HMMA.16816.F32.BF16 R64, R44.reuse, R100, R64 ;  /* 0x000000642c40723c */ /* 0x040fec0000041840 */
[C---:B------:R-:W-:Y:S06]  /*7700*/  HMMA.16816.F32.BF16 R76, R44.reuse, R72, R76 ;  /* 0x000000482c4c723c */ /* 0x040fec000004184c */
[----:B------:R-:W-:Y:S06]  /*7710*/  HMMA.16816.F32.BF16 R44, R44, R68, R80 ;  /* 0x000000442c2c723c */ /* 0x000fec0000041850 */
[C---:B--2---:R-:W-:Y:S06]  /*7720*/  HMMA.16816.F32.BF16 R92, R48.reuse, R106, R92 ;  /* 0x0000006a305c723c */ /* 0x044fec000004185c */
[C---:B------:R-:W-:Y:S06]  /*7730*/  HMMA.16816.F32.BF16 R88, R48.reuse, R102, R88 ;  /* 0x000000663058723c */ /* 0x040fec0000041858 */
[C---:B------:R-:W-:Y:S06]  /*7740*/  HMMA.16816.F32.BF16 R84, R48.reuse, R74, R84 ;  /* 0x0000004a3054723c */ /* 0x040fec0000041854 */
[----:B------:R-:W-:Y:S07]  /*7750*/  HMMA.16816.F32.BF16 R80, R48, R70, R108 ;  /* 0x000000463050723c */ /* 0x000fee000004186c */
[----:B------:R-:W-:Y:S01]  /*7760*/  IMAD.SHL.U32 R49, R52, 0x40, RZ ;  /* 0x0000004034317824 */ /* 0x000fe200078e00ff */
[----:B------:R-:W-:Y:S03]  /*7770*/  HMMA.16816.F32.BF16 R60, R96, R106, R60 ;  /* 0x0000006a603c723c */ /* 0x000fe6000004183c */
[----:B------:R-:W-:Y:S01]  /*7780*/  IMAD.WIDE R42, R49, 0x2, R42 ;  /* 0x00000002312a7825 */ /* 0x000fe200078e022a */
[----:B------:R-:W-:-:S02]  /*7790*/  SHF.L.U32 R152, R152, 0x6, RZ ;  /* 0x0000000698987819 */ /* 0x000fc400000006ff */
[----:B------:R-:W-:Y:S01]  /*77a0*/  HMMA.16816.F32.BF16 R64, R96, R102, R64 ;  /* 0x000000666040723c */ /* 0x000fe20000041840 */
[----:B------:R-:W-:Y:S01]  /*77b0*/  IMAD.MOV.U32 R241, RZ, RZ, R42 ;  /* 0x000000fffff17224 */ /* 0x000fe200078e002a */
[----:B------:R-:W-:Y:S01]  /*77c0*/  MOV R240, R43 ;  /* 0x0000002b00f07202 */ /* 0x000fe20000000f00 */
[----:B------:R-:W-:-:S03]  /*77d0*/  IMAD.MOV.U32 R42, RZ, RZ, R128 ;  /* 0x000000ffff2a7224 */ /* 0x000fc600078e0080 */
[----:B------:R-:W-:Y:S01]  /*77e0*/  HMMA.16816.F32.BF16 R76, R96, R74, R76 ;  /* 0x0000004a604c723c */ /* 0x000fe2000004184c */
[----:B------:R-:W-:Y:S02]  /*77f0*/  IMAD.MOV.U32 R43, RZ, RZ, R122 ;  /* 0x000000ffff2b7224 */ /* 0x000fe400078e007a */
[----:B------:R-:W-:-:S03]  /*7800*/  VIADD R251, R251, 0xffffffff ;  /* 0xfffffffffbfb7836 */ /* 0x000fc60000000000 */
[----:B------:R-:W-:Y:S01]  /*7810*/  HMMA.16816.F32.BF16 R96, R96, R70, R44 ;  /* 0x000000466060723c */ /* 0x000fe2000004182c */
[----:B------:R-:W-:Y:S01]  /*7820*/  IMAD.MOV.U32 R48, RZ, RZ, R123 ;  /* 0x000000ffff307224 */ /* 0x000fe200078e007b */
[----:B------:R-:W-:Y:S01]  /*7830*/  LOP3.LUT R209, R209, R208, RZ, 0x3c, !PT ;  /* 0x000000d0d1d17212 */ /* 0x000fe200078e3cff */
[----:B------:R-:W-:Y:S01]  /*7840*/  IMAD.MOV.U32 R49, RZ, RZ, R38 ;  /* 0x000000ffff317224 */ /* 0x000fe200078e0026 */
[----:B------:R-:W-:-:S03]  /*7850*/  LOP3.LUT R205, R205, R204, RZ, 0x3c, !PT ;  /* 0x000000cccdcd7212 */ /* 0x000fc600078e3cff */
[----:B------:R-:W-:Y:S02]  /*7860*/  IMAD.MOV.U32 R44, RZ, RZ, R127 ;  /* 0x000000ffff2c7224 */ /* 0x000fe400078e007f */
[----:B------:R-:W-:Y:S01]  /*7870*/  IMAD.MOV.U32 R127, RZ, RZ, R118 ;  /* 0x000000ffff7f7224 */ /* 0x000fe200078e0076 */
[----:B------:R-:W-:Y:S01]  /*7880*/  LOP3.LUT R201, R201, R200, RZ, 0x3c, !PT ;  /* 0x000000c8c9c97212 */ /* 0x000fe200078e3cff */
        /* <DEDUP_REMOVED lines=9> */
[----:B------:R-:W-:-:S02]  /*7920*/  LOP3.LUT R187, R187, R186, RZ, 0x3c, !PT ;  /* 0x000000babbbb7212 */ /* 0x000fc400078e3cff */
[----:B------:R-:W-:Y:S02]  /*7930*/  LOP3.LUT R185, R185, R184, RZ, 0x3c, !PT ;  /* 0x000000b8b9b97212 */ /* 0x000fe400078e3cff */
[----:B------:R-:W-:Y:S02]  /*7940*/  LOP3.LUT R183, R183, R182, RZ, 0x3c, !PT ;  /* 0x000000b6b7b77212 */ /* 0x000fe400078e3cff */
[----:B------:R-:W-:Y:S02]  /*7950*/  LOP3.LUT R181, R181, R180, RZ, 0x3c, !PT ;  /* 0x000000b4b5b57212 */ /* 0x000fe400078e3cff */
[----:B------:R-:W-:Y:S02]  /*7960*/  LOP3.LUT R179, R179, R178, RZ, 0x3c, !PT ;  /* 0x000000b2b3b37212 */ /* 0x000fe400078e3cff */
[----:B------:R-:W-:Y:S02]  /*7970*/  LOP3.LUT R177, R177, R176, RZ, 0x3c, !PT ;  /* 0x000000b0b1b17212 */ /* 0x000fe400078e3cff */
[----:B------:R-:W-:Y:S01]  /*7980*/  LOP3.LUT R175, R175, R174, RZ, 0x3c, !PT ;  /* 0x000000aeafaf7212 */ /* 0x000fe200078e3cff */
[----:B------:R-:W-:Y:S01]  /*7990*/  IMAD.MOV.U32 R125, RZ, RZ, R40 ;  /* 0x000000ffff7d7224 */ /* 0x000fe200078e0028 */
[----:B------:R-:W-:Y:S01]  /*79a0*/  MOV R59, R28 ;  /* 0x0000001c003b7202 */ /* 0x000fe20000000f00 */
[----:B------:R-:W-:Y:S01]  /*79b0*/  IMAD.MOV.U32 R50, RZ, RZ, R121 ;  /* 0x000000ffff327224 */ /* 0x000fe200078e0079 */
[----:B------:R-:W-:Y:S01]  /*79c0*/  ISETP.NE.U32.AND P0, PT, R251, RZ, PT ;  /* 0x000000fffb00720c */ /* 0x000fe20003f05070 */
[----:B------:R-:W-:-:S02]  /*79d0*/  IMAD.MOV.U32 R51, RZ, RZ, R36 ;  /* 0x000000ffff337224 */ /* 0x000fc400078e0024 */
[----:B------:R-:W-:Y:S02]  /*79e0*/  IMAD.MOV.U32 R54, RZ, RZ, R117 ;  /* 0x000000ffff367224 */ /* 0x000fe400078e0075 */
[----:B------:R-:W-:Y:S02]  /*79f0*/  IMAD.MOV.U32 R55, RZ, RZ, R32 ;  /* 0x000000ffff377224 */ /* 0x000fe400078e0020 */
[----:B------:R-:W-:Y:S02]  /*7a00*/  IMAD.MOV.U32 R58, RZ, RZ, R39 ;  /* 0x000000ffff3a7224 */ /* 0x000fe400078e0027 */
[----:B------:R-:W-:Y:S02]  /*7a10*/  IMAD.MOV.U32 R70, RZ, RZ, R35 ;  /* 0x000000ffff467224 */ /* 0x000fe400078e0023 */
[----:B------:R-:W-:Y:S02]  /*7a20*/  IMAD.MOV.U32 R71, RZ, RZ, R24 ;  /* 0x000000ffff477224 */ /* 0x000fe400078e0018 */
[----:B------:R-:W-:Y:S01]  /*7a30*/  IMAD.WIDE R122, R152, 0x2, R42 ;  /* 0x00000002987a7825 */ /* 0x000fe200078e022a */
[----:B------:R-:W-:-:S03]  /*7a40*/  LOP3.LUT R208, R209, R208, RZ, 0x3c, !PT ;  /* 0x000000d0d1d07212 */ /* 0x000fc600078e3cff */
[C---:B------:R-:W-:Y:S01]  /*7a50*/  IMAD.WIDE R118, R152.reuse, 0x2, R126 ;  /* 0x0000000298767825 */ /* 0x040fe200078e027e */
[----:B------:R-:W-:Y:S02]  /*7a60*/  LOP3.LUT R204, R205, R204, RZ, 0x3c, !PT ;  /* 0x000000cccdcc7212 */ /* 0x000fe400078e3cff */
        /* <DEDUP_REMOVED lines=21> */
[----:B------:R-:W-:Y:S01]  /*7bc0*/  IMAD.WIDE R120, R152, 0x2, R44 ;  /* 0x0000000298787825 */ /* 0x000fe200078e022c */
[----:B------:R-:W-:-:S02]  /*7bd0*/  LOP3.LUT R174, R175, R174, RZ, 0x3c, !PT ;  /* 0x000000aeafae7212 */ /* 0x000fc400078e3cff */
[----:B------:R-:W-:Y:S01]  /*7be0*/  MOV R163, R8 ;  /* 0x0000000800a37202 */ /* 0x000fe20000000f00 */
[----:B------:R-:W-:Y:S01]  /*7bf0*/  IMAD.WIDE R116, R152, 0x2, R46 ;  /* 0x0000000298747825 */ /* 0x000fe200078e022e */
[----:B------:R-:W-:-:S03]  /*7c00*/  MOV R215, R140 ;  /* 0x0000008c00d77202 */ /* 0x000fc60000000f00 */
[----:B------:R-:W-:-:S04]  /*7c10*/  IMAD.WIDE R38, R152, 0x2, R48 ;  /* 0x0000000298267825 */ /* 0x000fc800078e0230 */
[----:B------:R-:W-:Y:S01]  /*7c20*/  IMAD.WIDE R34, R152, 0x2, R52 ;  /* 0x0000000298227825 */ /* 0x000fe200078e0234 */
[----:B------:R-:W-:-:S03]  /*7c30*/  LOP3.LUT R209, R209, R208, RZ, 0x3c, !PT ;  /* 0x000000d0d1d17212 */ /* 0x000fc600078e3cff */
[----:B------:R-:W-:Y:S02]  /*7c40*/  IMAD.MOV.U32 R74, RZ, RZ, R31 ;  /* 0x000000ffff4a7224 */ /* 0x000fe400078e001f */
[----:B------:R-:W-:Y:S02]  /*7c50*/  IMAD.MOV.U32 R75, RZ, RZ, R20 ;  /* 0x000000ffff4b7224 */ /* 0x000fe400078e0014 */
[----:B------:R-:W-:Y:S02]  /*7c60*/  IMAD.MOV.U32 R154, RZ, RZ, R27 ;  /* 0x000000ffff9a7224 */ /* 0x000fe400078e001b */
[----:B------:R-:W-:Y:S02]  /*7c70*/  IMAD.MOV.U32 R155, RZ, RZ, R16 ;  /* 0x000000ffff9b7224 */ /* 0x000fe400078e0010 */
[----:B------:R-:W-:Y:S02]  /*7c80*/  IMAD.MOV.U32 R158, RZ, RZ, R23 ;  /* 0x000000ffff9e7224 */ /* 0x000fe400078e0017 */
[----:B------:R-:W-:-:S02]  /*7c90*/  IMAD.MOV.U32 R159, RZ, RZ, R12 ;  /* 0x000000ffff9f7224 */ /* 0x000fc400078e000c */
[----:B------:R-:W-:Y:S02]  /*7ca0*/  IMAD.MOV.U32 R162, RZ, RZ, R19 ;  /* 0x000000ffffa27224 */ /* 0x000fe400078e0013 */
[----:B------:R-:W-:Y:S02]  /*7cb0*/  IMAD.MOV.U32 R166, RZ, RZ, R15 ;  /* 0x000000ffffa67224 */ /* 0x000fe400078e000f */
[----:B------:R-:W-:Y:S02]  /*7cc0*/  IMAD.MOV.U32 R167, RZ, RZ, R4 ;  /* 0x000000ffffa77224 */ /* 0x000fe400078e0004 */
[----:B------:R-:W-:Y:S01]  /*7cd0*/  IMAD.WIDE R40, R152, 0x2, R124 ;  /* 0x0000000298287825 */ /* 0x000fe200078e027c */
[----:B------:R-:W-:-:S03]  /*7ce0*/  LOP3.LUT R205, R205, R204, RZ, 0x3c, !PT ;  /* 0x000000cccdcd7212 */ /* 0x000fc600078e3cff */
        /* <DEDUP_REMOVED lines=25> */
[----:B------:R-:W-:-:S02]  /*7e80*/  IMAD.MOV.U32 R169, RZ, RZ, R2 ;  /* 0x000000ffffa97224 */ /* 0x000fc400078e0002 */
        /* <DEDUP_REMOVED lines=9> */
[----:B------:R-:W-:Y:S02]  /*7f20*/  IMAD.MOV.U32 R231, RZ, RZ, R148 ;  /* 0x000000ffffe77224 */ /* 0x000fe400078e0094 */
[----:B------:R-:W-:-:S04]  /*7f30*/  IMAD.WIDE R30, R152, 0x2, R56 ;  /* 0x00000002981e7825 */ /* 0x000fc800078e0238 */
[----:B------:R-:W-:-:S04]  /*7f40*/  IMAD.WIDE R26, R152, 0x2, R68 ;  /* 0x00000002981a7825 */ /* 0x000fc800078e0244 */
[----:B------:R-:W-:-:S04]  /*7f50*/  IMAD.WIDE R22, R152, 0x2, R72 ;  /* 0x0000000298167825 */ /* 0x000fc800078e0248 */
[----:B------:R-:W-:-:S04]  /*7f60*/  IMAD.WIDE R18, R152, 0x2, R100 ;  /* 0x0000000298127825 */ /* 0x000fc800078e0264 */
[----:B------:R-:W-:-:S04]  /*7f70*/  IMAD.WIDE R14, R152, 0x2, R156 ;  /* 0x00000002980e7825 */ /* 0x000fc800078e029c */
[----:B------:R-:W-:Y:S02]  /*7f80*/  IMAD.MOV.U32 R127, RZ, RZ, R120 ;  /* 0x000000ffff7f7224 */ /* 0x000fe400078e0078 */
[----:B------:R-:W-:Y:S02]  /*7f90*/  IMAD.MOV.U32 R125, RZ, RZ, R116 ;  /* 0x000000ffff7d7224 */ /* 0x000fe400078e0074 */
[----:B------:R-:W-:Y:S01]  /*7fa0*/  IMAD.MOV.U32 R123, RZ, RZ, R38 ;  /* 0x000000ffff7b7224 */ /* 0x000fe200078e0026 */
[----:B------:R-:W-:Y:S01]  /*7fb0*/  MOV R38, R39 ;  /* 0x0000002700267202 */ /* 0x000fe20000000f00 */
[----:B------:R-:W-:Y:S02]  /*7fc0*/  IMAD.MOV.U32 R119, RZ, RZ, R34 ;  /* 0x000000ffff777224 */ /* 0x000fe400078e0022 */
[----:B------:R-:W-:Y:S02]  /*7fd0*/  IMAD.MOV.U32 R170, RZ, RZ, R11 ;  /* 0x000000ffffaa7224 */ /* 0x000fe400078e000b */
        /* <DEDUP_REMOVED lines=47> */
[----:B------:R-:W-:Y:S01]  /*82d0*/  IMAD.WIDE R10, R152, 0x2, R160 ;  /* 0x00000002980a7825 */ /* 0x000fe200078e02a0 */
[----:B------:R-:W-:-:S03]  /*82e0*/  UIADD3 UR7, UR7, -0x40, URZ ;  /* 0xffffffc007077890 */ /* 0x000fc6000fffe03f */
[----:B------:R-:W-:-:S04]  /*82f0*/  IMAD.WIDE R6, R152, 0x2, R164 ;  /* 0x0000000298067825 */ /* 0x000fc800078e02a4 */
        /* <DEDUP_REMOVED lines=12> */
[----:B------:R-:W-:Y:S01]  /*83c0*/  IMAD.MOV.U32 R29, RZ, RZ, R18 ;  /* 0x000000ffff1d7224 */ /* 0x000fe200078e0012 */
[----:B------:R-:W-:Y:S01]  /*83d0*/  MOV R18, R19 ;  /* 0x0000001300127202 */ /* 0x000fe20000000f00 */
[----:B------:R-:W-:Y:S02]  /*83e0*/  IMAD.MOV.U32 R25, RZ, RZ, R14 ;  /* 0x000000ffff197224 */ /* 0x000fe400078e000e */
        /* <DEDUP_REMOVED lines=49> */
[----:B------:R-:W-:Y:S01]  /*8700*/  IMAD.MOV.U32 R9, RZ, RZ, R134 ;  /* 0x000000ffff097224 */ /* 0x000fe200078e0086 */
[----:B------:R-:W-:Y:S01]  /*8710*/  MOV R134, R135 ;  /* 0x0000008700867202 */ /* 0x000fe20000000f00 */
[----:B------:R-:W-:Y:S02]  /*8720*/  IMAD.MOV.U32 R5, RZ, RZ, R136 ;  /* 0x000000ffff057224 */ /* 0x000fe400078e0088 */
[----:B------:R-:W-:Y:S02]  /*8730*/  IMAD.MOV.U32 R0, RZ, RZ, R138 ;  /* 0x000000ffff007224 */ /* 0x000fe400078e008a */
[----:B------:R-:W-:Y:S02]  /*8740*/  IMAD.MOV.U32 R214, RZ, RZ, R140 ;  /* 0x000000ffffd67224 */ /* 0x000fe400078e008c */
[----:B------:R-:W-:-:S02]  /*8750*/  IMAD.MOV.U32 R218, RZ, RZ, R142 ;  /* 0x000000ffffda7224 */ /* 0x000fc400078e008e */
[----:B------:R-:W-:Y:S01]  /*8760*/  IMAD.MOV.U32 R222, RZ, RZ, R144 ;  /* 0x000000ffffde7224 */ /* 0x000fe200078e0090 */
[----:B------:R-:W-:Y:S01]  /*8770*/  MOV R144, R145 ;  /* 0x0000009100907202 */ /* 0x000fe20000000f00 */
[----:B------:R-:W-:Y:S02]  /*8780*/  IMAD.MOV.U32 R226, RZ, RZ, R146 ;  /* 0x000000ffffe27224 */ /* 0x000fe400078e0092 */
[----:B------:R-:W-:Y:S01]  /*8790*/  IMAD.MOV.U32 R230, RZ, RZ, R148 ;  /* 0x000000ffffe67224 */ /* 0x000fe200078e0094 */
[----:B------:R-:W-:Y:S01]  /*87a0*/  MOV R192, R51 ;  /* 0x0000003300c07202 */ /* 0x000fe20000000f00 */
[----:B------:R-:W-:Y:S01]  /*87b0*/  IMAD.MOV.U32 R10, RZ, RZ, R11 ;  /* 0x000000ffff0a7224 */ /* 0x000fe200078e000b */
[----:B------:R-:W-:Y:S01]  /*87c0*/  MOV R172, R103 ;  /* 0x0000006700ac7202 */ /* 0x000fe20000000f00 */
        /* <DEDUP_REMOVED lines=68> */
[----:B------:R-:W-:Y:S01]  /*8c10*/  IMAD.MOV.U32 R247, RZ, RZ, R152 ;  /* 0x000000fffff77224 */ /* 0x000fe200078e0098 */
[----:B------:R-:W-:Y:S06]  /*8c20*/  @P0 BRA `(.L_x_2) ;  /* 0xffffffbc00a00947 */ /* 0x000fec000383ffff */
[----:B------:R-:W-:Y:S02]  /*8c30*/  F2FP.BF16.F32.PACK_AB R79, R99, R79 ;  /* 0x0000004f634f723e */ /* 0x000fe400000010ff */
[----:B------:R-:W-:Y:S02]  /*8c40*/  F2FP.BF16.F32.PACK_AB R78, R98, R78 ;  /* 0x0000004e624e723e */ /* 0x000fe400000010ff */
[----:B------:R-:W-:Y:S02]  /*8c50*/  F2FP.BF16.F32.PACK_AB R77, R97, R77 ;  /* 0x0000004d614d723e */ /* 0x000fe400000010ff */
[----:B------:R-:W-:Y:S02]  /*8c60*/  F2FP.BF16.F32.PACK_AB R76, R96, R76 ;  /* 0x0000004c604c723e */ /* 0x000fe400000010ff */
[----:B------:R-:W-:Y:S02]  /*8c70*/  F2FP.BF16.F32.PACK_AB R83, R83, R87 ;  /* 0x000000575353723e */ /* 0x000fe400000010ff */
[----:B------:R-:W-:-:S02]  /*8c80*/  F2FP.BF16.F32.PACK_AB R82, R82, R86 ;  /* 0x000000565252723e */ /* 0x000fc400000010ff */
        /* <DEDUP_REMOVED lines=9> */
[----:B------:R-:W-:-:S07]  /*8d20*/  F2FP.BF16.F32.PACK_AB R88, R88, R92 ;  /* 0x0000005c5858723e */ /* 0x000fce00000010ff */
.L_x_1:
[----:B-1----:R-:W2:Y:S01]  /*8d30*/  LDL.LU R0, [R1+0x8] ;  /* 0x0000080001007983 */ /* 0x002ea20000300800 */
[----:B------:R-:W1:Y:S01]  /*8d40*/  S2R R6, SR_TID.X ;  /* 0x0000000000067919 */ /* 0x000e620000002100 */
[----:B------:R-:W3:Y:S01]  /*8d50*/  S2UR UR5, SR_CgaCtaId ;  /* 0x00000000000579c3 */ /* 0x000ee20000008800 */
[----:B------:R-:W-:Y:S01]  /*8d60*/  UMOV UR4, 0x400 ;  /* 0x0000040000047882 */ /* 0x000fe20000000000 */
[----:B------:R-:W-:Y:S01]  /*8d70*/  ULDC.64 UR6, c[0x0][0x228] ;  /* 0x00008a0000067ab9 */ /* 0x000fe20000000a00 */
[----:B------:R-:W4:Y:S04]  /*8d80*/  LDL.LU R4, [R1+0x4] ;  /* 0x0000040001047983 */ /* 0x000f280000300800 */
[----:B------:R-:W5:Y:S01]  /*8d90*/  LDL.LU R5, [R1] ;  /* 0x0000000001057983 */ /* 0x000f620000300800 */
[----:B---3--:R-:W-:-:S03]  /*8da0*/  ULEA UR4, UR5, UR4, 0x18 ;  /* 0x0000000405047291 */ /* 0x008fc6000f8ec03f */
[----:B------:R-:W-:Y:S01]  /*8db0*/  ULDC UR5, c[0x0][0x244] ;  /* 0x0000910000057ab9 */ /* 0x000fe20000000800 */
[----:B-1----:R-:W-:-:S05]  /*8dc0*/  IMAD.SHL.U32 R2, R6, 0x40, RZ ;  /* 0x0000004006027824 */ /* 0x002fca00078e00ff */
[----:B------:R-:W-:Y:S02]  /*8dd0*/  LOP3.LUT R2, R2, 0x200, RZ, 0xc0, !PT ;  /* 0x0000020002027812 */ /* 0x000fe400078ec0ff */
[C-C-:B------:R-:W-:Y:S02]  /*8de0*/  LOP3.LUT R36, R129.reuse, 0x6, R130.reuse, 0xfe, !PT ;  /* 0x0000000681247812 */ /* 0x140fe400078efe82 */
[C-C-:B------:R-:W-:Y:S02]  /*8df0*/  LOP3.LUT R13, R129.reuse, 0xa, R130.reuse, 0xfe, !PT ;  /* 0x0000000a810d7812 */ /* 0x140fe400078efe82 */
[C-C-:B0-----:R-:W-:Y:S02]  /*8e00*/  LOP3.LUT R12, R129.reuse, 0xc, R130.reuse, 0xfe, !PT ;  /* 0x0000000c810c7812 */ /* 0x141fe400078efe82 */
[C-C-:B------:R-:W-:Y:S02]  /*8e10*/  LOP3.LUT R35, R129.reuse, 0x8, R130.reuse, 0xfe, !PT ;  /* 0x0000000881237812 */ /* 0x140fe400078efe82 */
[----:B------:R-:W-:-:S02]  /*8e20*/  LOP3.LUT R15, R129, 0xe, R130, 0xfe, !PT ;  /* 0x0000000e810f7812 */ /* 0x000fc400078efe82 */
[C-C-:B------:R-:W-:Y:S02]  /*8e30*/  LOP3.LUT R14, R129.reuse, 0x10, R130.reuse, 0xfe, !PT ;  /* 0x00000010810e7812 */ /* 0x140fe400078efe82 */
[C-C-:B------:R-:W-:Y:S02]  /*8e40*/  LOP3.LUT R34, R129.reuse, 0x12, R130.reuse, 0xfe, !PT ;  /* 0x0000001281227812 */ /* 0x140fe400078efe82 */
[C-C-:B------:R-:W-:Y:S02]  /*8e50*/  LOP3.LUT R33, R129.reuse, 0x14, R130.reuse, 0xfe, !PT ;  /* 0x0000001481217812 */ /* 0x140fe400078efe82 */
[C-C-:B------:R-:W-:Y:S02]  /*8e60*/  LOP3.LUT R32, R129.reuse, 0x16, R130.reuse, 0xfe, !PT ;  /* 0x0000001681207812 */ /* 0x140fe400078efe82 */
        /* <DEDUP_REMOVED lines=13> */
[C-C-:B------:R-:W-:Y:S01]  /*8f40*/  LOP3.LUT R22, R129.reuse, 0x32, R130.reuse, 0xfe, !PT ;  /* 0x0000003281167812 */ /* 0x140fe200078efe82 */
[----:B------:R-:W-:Y:S01]  /*8f50*/  BAR.SYNC.DEFER_BLOCKING 0x0 ;  /* 0x0000000000007b1d */ /* 0x000fe20000010000 */
[----:B------:R-:W-:-:S02]  /*8f60*/  LOP3.LUT R21, R129, 0x34, R130, 0xfe, !PT ;  /* 0x0000003481157812 */ /* 0x000fc400078efe82 */
[----:B------:R-:W-:Y:S02]  /*8f70*/  LOP3.LUT R20, R129, 0x36, R130, 0xfe, !PT ;  /* 0x0000003681147812 */ /* 0x000fe400078efe82 */
[----:B--2---:R-:W-:Y:S01]  /*8f80*/  LOP3.LUT R3, R0, 0x80, RZ, 0xc0, !PT ;  /* 0x0000008000037812 */ /* 0x004fe200078ec0ff */
[----:B------:R-:W-:-:S03]  /*8f90*/  IMAD.SHL.U32 R0, R6, 0x10, RZ ;  /* 0x0000001006007824 */ /* 0x000fc600078e00ff */
[----:B------:R-:W-:Y:S02]  /*8fa0*/  IADD3 R3, R3, UR4, R2 ;  /* 0x0000000403037c10 */ /* 0x000fe4000fffe002 */
[----:B------:R-:W-:-:S04]  /*8fb0*/  LOP3.LUT R0, R0, 0x70, RZ, 0xc0, !PT ;  /* 0x0000007000007812 */ /* 0x000fc800078ec0ff */
[----:B----4-:R-:W-:-:S05]  /*8fc0*/  IADD3 R38, R0, R3, R4 ;  /* 0x0000000300267210 */ /* 0x010fca0007ffe004 */
[----:B------:R-:W-:Y:S04]  /*8fd0*/  STSM.16.M88.4 [R38], R88 ;  /* 0x0000005826007844 */ /* 0x000fe80000000200 */
[----:B------:R-:W-:Y:S01]  /*8fe0*/  STSM.16.M88.4 [R38+0x100], R60 ;  /* 0x0001003c26007844 */ /* 0x000fe20000000200 */
[----:B------:R-:W-:Y:S02]  /*8ff0*/  LOP3.LUT R6, R6, 0x3f, RZ, 0xc0, !PT ;  /* 0x0000003f06067812 */ /* 0x000fe400078ec0ff */
[C---:B-----5:R-:W-:Y:S01]  /*9000*/  ISETP.GE.AND P0, PT, R5.reuse, UR6, PT ;  /* 0x0000000605007c0c */ /* 0x060fe2000bf06270 */
[----:B------:R-:W-:Y:S01]  /*9010*/  IMAD R5, R5, UR5, RZ ;  /* 0x0000000505057c24 */ /* 0x000fe2000f8e02ff */
[----:B------:R-:W-:Y:S01]  /*9020*/  LEA R39, R6, UR4, 0x4 ;  /* 0x0000000406277c11 */ /* 0x000fe2000f8e20ff */
[----:B------:R-:W-:Y:S01]  /*9030*/  BAR.SYNC.DEFER_BLOCKING 0x0 ;  /* 0x0000000000007b1d */ /* 0x000fe20000010000 */
[----:B------:R-:W-:-:S05]  /*9040*/  LOP3.LUT R4, R129, R130, RZ, 0xfc, !PT ;  /* 0x0000008281047212 */ /* 0x000fca00078efcff */
[----:B------:R-:W-:Y:S02]  /*9050*/  ULDC.64 UR4, c[0x0][0x220] ;  /* 0x0000880000047ab9 */ /* 0x000fe40000000a00 */
[C---:B------:R-:W-:Y:S01]  /*9060*/  LEA R44, P1, R5.reuse, UR4, 0x1 ;  /* 0x00000004052c7c11 */ /* 0x040fe2000f8208ff */
[----:B------:R-:W-:Y:S02]  /*9070*/  ULDC UR4, c[0x0][0x248] ;  /* 0x0000920000047ab9 */ /* 0x000fe40000000800 */
[C---:B------:R-:W-:Y:S01]  /*9080*/  IMAD R9, R4.reuse, UR4, RZ ;  /* 0x0000000404097c24 */ /* 0x040fe2000f8e02ff */
[----:B------:R-:W-:Y:S02]  /*9090*/  LEA.HI.X.SX32 R46, R5, UR5, 0x1, P1 ;  /* 0x00000005052e7c11 */ /* 0x000fe400088f0eff */
[----:B------:R-:W-:Y:S01]  /*90a0*/  ISETP.LT.AND P1, PT, R4, UR7, !P0 ;  /* 0x0000000704007c0c */ /* 0x000fe2000c721270 */
[----:B------:R-:W0:Y:S04]  /*90b0*/  LDS.128 R40, [R39] ;  /* 0x0000000027287984 */ /* 0x000e280000000c00 */
[----:B------:R-:W1:Y:S01]  /*90c0*/  LDS.128 R4, [R39+0x400] ;  /* 0x0004000027047984 */ /* 0x000e620000000c00 */
[----:B------:R-:W-:Y:S01]  /*90d0*/  BAR.SYNC.DEFER_BLOCKING 0x0 ;  /* 0x0000000000007b1d */ /* 0x000fe20000010000 */
[----:B------:R-:W-:-:S02]  /*90e0*/  LOP3.LUT R2, R129, 0x2, R130, 0xfe, !PT ;  /* 0x0000000281027812 */ /* 0x000fc400078efe82 */
[----:B------:R-:W-:Y:S02]  /*90f0*/  LOP3.LUT R3, R129, 0x4, R130, 0xfe, !PT ;  /* 0x0000000481037812 */ /* 0x000fe400078efe82 */
[C---:B------:R-:W-:Y:S01]  /*9100*/  ISETP.LT.AND P5, PT, R2.reuse, UR7, !P0 ;  /* 0x0000000702007c0c */ /* 0x040fe2000c7a1270 */
[----:B------:R-:W-:Y:S01]  /*9110*/  IMAD R11, R2, UR4, RZ ;  /* 0x00000004020b7c24 */ /* 0x000fe2000f8e02ff */
[C---:B------:R-:W-:Y:S01]  /*9120*/  ISETP.LT.AND P6, PT, R3.reuse, UR7, !P0 ;  /* 0x0000000703007c0c */ /* 0x040fe2000c7c1270 */
[----:B------:R-:W-:Y:S01]  /*9130*/  IMAD R37, R3, UR4, RZ ;  /* 0x0000000403257c24 */ /* 0x000fe2000f8e02ff */
[----:B------:R-:W-:Y:S04]  /*9140*/  STSM.16.M88.4 [R38], R80 ;  /* 0x0000005026007844 */ /* 0x000fe80000000200 */
[----:B------:R-:W-:Y:S01]  /*9150*/  STSM.16.M88.4 [R38+0x100], R76 ;  /* 0x0001004c26007844 */ /* 0x000fe20000000200 */
[----:B------:R-:W-:Y:S01]  /*9160*/  BAR.SYNC.DEFER_BLOCKING 0x0 ;  /* 0x0000000000007b1d */ /* 0x000fe20000010000 */
[----:B------:R-:W-:-:S02]  /*9170*/  LEA R2, P2, R9, R44, 0x1 ;  /* 0x0000002c09027211 */ /* 0x000fc400078408ff */
[-C--:B------:R-:W-:Y:S02]  /*9180*/  LEA R8, P3, R11, R44.reuse, 0x1 ;  /* 0x0000002c0b087211 */ /* 0x080fe400078608ff */
[----:B------:R-:W-:Y:S02]  /*9190*/  LEA R10, P4, R37, R44, 0x1 ;  /* 0x0000002c250a7211 */ /* 0x000fe400078808ff */
[-C--:B------:R-:W-:Y:S02]  /*91a0*/  LEA.HI.X.SX32 R3, R9, R46.reuse, 0x1, P2 ;  /* 0x0000002e09037211 */ /* 0x080fe400010f0eff */
[-C--:B------:R-:W-:Y:S02]  /*91b0*/  LEA.HI.X.SX32 R9, R11, R46.reuse, 0x1, P3 ;  /* 0x0000002e0b097211 */ /* 0x080fe400018f0eff */
[----:B------:R-:W-:Y:S02]  /*91c0*/  LEA.HI.X.SX32 R11, R37, R46, 0x1, P4 ;  /* 0x0000002e250b7211 */ /* 0x000fe400020f0eff */
[C---:B------:R-:W-:Y:S01]  /*91d0*/  ISETP.LT.AND P3, PT, R36.reuse, UR7, !P0 ;  /* 0x0000000724007c0c */ /* 0x040fe2000c761270 */
[----:B------:R-:W-:Y:S01]  /*91e0*/  IMAD R36, R36, UR4, RZ ;  /* 0x0000000424247c24 */ /* 0x000fe2000f8e02ff */
[C---:B------:R-:W-:Y:S01]  /*91f0*/  ISETP.LT.AND P2, PT, R13.reuse, UR7, !P0 ;  /* 0x000000070d007c0c */ /* 0x040fe2000c741270 */
[----:B------:R-:W-:Y:S01]  /*9200*/  IMAD R13, R13, UR4, RZ ;  /* 0x000000040d0d7c24 */ /* 0x000fe2000f8e02ff */
[----:B0-----:R0:W-:Y:S04]  /*9210*/  @P1 STG.E.U16 desc[UR8][R2.64], R40 ;  /* 0x0000002802001986 */ /* 0x0011e8000c101508 */
[----:B------:R-:W-:Y:S04]  /*9220*/  @P5 STG.E.U16 desc[UR8][R8.64], R41 ;  /* 0x0000002908005986 */ /* 0x000fe8000c101508 */
[----:B------:R2:W-:Y:S01]  /*9230*/  @P6 STG.E.U16 desc[UR8][R10.64], R42 ;  /* 0x0000002a0a006986 */ /* 0x0005e2000c101508 */
[----:B0-----:R-:W-:-:S02]  /*9240*/  LEA R2, P6, R36, R44, 0x1 ;  /* 0x0000002c24027211 */ /* 0x001fc400078c08ff */
[C---:B------:R-:W-:Y:S02]  /*9250*/  ISETP.LT.AND P1, PT, R35.reuse, UR7, !P0 ;  /* 0x0000000723007c0c */ /* 0x040fe4000c721270 */
[----:B------:R-:W-:Y:S01]  /*9260*/  LEA.HI.X.SX32 R3, R36, R46, 0x1, P6 ;  /* 0x0000002e24037211 */ /* 0x000fe200030f0eff */
[C---:B------:R-:W-:Y:S02]  /*9270*/  IMAD R36, R12.reuse, UR4, RZ ;  /* 0x000000040c247c24 */ /* 0x040fe4000f8e02ff */
[----:B------:R-:W-:Y:S01]  /*9280*/  IMAD R35, R35, UR4, RZ ;  /* 0x0000000423237c24 */ /* 0x000fe2000f8e02ff */
[-C--:B--2---:R-:W-:Y:S01]  /*9290*/  LEA R10, P5, R13, R44.reuse, 0x1 ;  /* 0x0000002c0d0a7211 */ /* 0x084fe200078a08ff */
[----:B------:R0:W-:Y:S01]  /*92a0*/  @P3 STG.E.U16 desc[UR8][R2.64], R43 ;  /* 0x0000002b02003986 */ /* 0x0001e2000c101508 */
[----:B------:R-:W-:Y:S02]  /*92b0*/  ISETP.LT.AND P6, PT, R12, UR7, !P0 ;  /* 0x000000070c007c0c */ /* 0x000fe4000c7c1270 */
[----:B------:R-:W-:-:S02]  /*92c0*/  LEA R12, P3, R36, R44, 0x1 ;  /* 0x0000002c240c7211 */ /* 0x000fc400078608ff */
[----:B------:R-:W-:Y:S02]  /*92d0*/  LEA R8, P4, R35, R44, 0x1 ;  /* 0x0000002c23087211 */ /* 0x000fe400078808ff */
[-C--:B------:R-:W-:Y:S02]  /*92e0*/  LEA.HI.X.SX32 R11, R13, R46.reuse, 0x1, P5 ;  /* 0x0000002e0d0b7211 */ /* 0x080fe400028f0eff */
[-C--:B------:R-:W-:Y:S02]  /*92f0*/  LEA.HI.X.SX32 R13, R36, R46.reuse, 0x1, P3 ;  /* 0x0000002e240d7211 */ /* 0x080fe400018f0eff */
[----:B------:R-:W-:Y:S02]  /*9300*/  LEA.HI.X.SX32 R9, R35, R46, 0x1, P4 ;  /* 0x0000002e23097211 */ /* 0x000fe400020f0eff */
[C---:B------:R-:W-:Y:S01]  /*9310*/  ISETP.LT.AND P3, PT, R15.reuse, UR7, !P0 ;  /* 0x000000070f007c0c */ /* 0x040fe2000c761270 */
[----:B------:R-:W-:Y:S01]  /*9320*/  IMAD R15, R15, UR4, RZ ;  /* 0x000000040f0f7c24 */ /* 0x000fe2000f8e02ff */
[C---:B------:R-:W-:Y:S01]  /*9330*/  ISETP.LT.AND P5, PT, R14.reuse, UR7, !P0 ;  /* 0x000000070e007c0c */ /* 0x040fe2000c7a1270 */
[----:B-1----:R1:W-:Y:S01]  /*9340*/  @P1 STG.E.U16 desc[UR8][R8.64], R4 ;  /* 0x0000000408001986 */ /* 0x0023e2000c101508 */
[----:B------:R-:W-:-:S02]  /*9350*/  IMAD R35, R14, UR4, RZ ;  /* 0x000000040e237c24 */ /* 0x000fc4000f8e02ff */
[-C--:B------:R-:W-:Y:S01]  /*9360*/  LEA R14, P1, R15, R44.reuse, 0x1 ;  /* 0x0000002c0f0e7211 */ /* 0x080fe200078208ff */
[----:B------:R2:W-:Y:S01]  /*9370*/  @P2 STG.E.U16 desc[UR8][R10.64], R5 ;  /* 0x000000050a002986 */ /* 0x0005e2000c101508 */
[C---:B------:R-:W-:Y:S01]  /*9380*/  ISETP.LT.AND P4, PT, R34.reuse, UR7, !P0 ;  /* 0x0000000722007c0c */ /* 0x040fe2000c781270 */
[----:B------:R-:W-:Y:S01]  /*9390*/  IMAD R34, R34, UR4, RZ ;  /* 0x0000000422227c24 */ /* 0x000fe2000f8e02ff */
[----:B0-----:R-:W-:Y:S02]  /*93a0*/  LEA R2, P2, R35, R44, 0x1 ;  /* 0x0000002c23027211 */ /* 0x001fe400078408ff */
[----:B------:R-:W-:Y:S01]  /*93b0*/  LEA.HI.X.SX32 R15, R15, R46, 0x1, P1 ;  /* 0x0000002e0f0f7211 */ /* 0x000fe200008f0eff */
[----:B------:R0:W-:Y:S01]  /*93c0*/  @P6 STG.E.U16 desc[UR8][R12.64], R6 ;  /* 0x000000060c006986 */ /* 0x0001e2000c101508 */
[----:B------:R-:W-:Y:S02]  /*93d0*/  PRMT R37, R40, 0x7632, R37 ;  /* 0x0000763228257816 */ /* 0x000fe40000000025 */
[----:B------:R-:W-:Y:S01]  /*93e0*/  PRMT R38, R41, 0x7632, R38 ;  /* 0x0000763229267816 */ /* 0x000fe20000000026 */
[----:B------:R-:W-:Y:S01]  /*93f0*/  @P3 STG.E.U16 desc[UR8][R14.64], R7 ;  /* 0x000000070e003986 */ /* 0x000fe2000c101508 */
[----:B------:R-:W-:-:S02]  /*9400*/  PRMT R40, R42, 0x7632, R40 ;  /* 0x000076322a287816 */ /* 0x000fc40000000028 */
[----:B------:R-:W-:Y:S02]  /*9410*/  PRMT R41, R43, 0x7632, R41 ;  /* 0x000076322b297816 */ /* 0x000fe40000000029 */
[----:B------:R-:W-:Y:S02]  /*9420*/  LEA.HI.X.SX32 R3, R35, R46, 0x1, P2 ;  /* 0x0000002e23037211 */ /* 0x000fe400010f0eff */
[----:B------:R-:W-:Y:S02]  /*9430*/  PRMT R36, R4, 0x7632, R36 ;  /* 0x0000763204247816 */ /* 0x000fe40000000024 */
[----:B------:R-:W-:Y:S02]  /*9440*/  PRMT R42, R5, 0x7632, R42 ;  /* 0x00007632052a7816 */ /* 0x000fe4000000002a */
[----:B------:R-:W-:Y:S02]  /*9450*/  PRMT R43, R6, 0x7632, R43 ;  /* 0x00007632062b7816 */ /* 0x000fe4000000002b */
[----:B------:R-:W-:-:S02]  /*9460*/  PRMT R35, R7, 0x7632, R35 ;  /* 0x0000763207237816 */ /* 0x000fc40000000023 */
[----:B-1----:R-:W-:Y:S01]  /*9470*/  LEA R8, P1, R34, R44, 0x1 ;  /* 0x0000002c22087211 */ /* 0x002fe200078208ff */
[----:B------:R-:W1:Y:S01]  /*9480*/  LDS.128 R4, [R39] ;  /* 0x0000000027047984 */ /* 0x000e620000000c00 */
[C---:B------:R-:W-:Y:S01]  /*9490*/  ISETP.LT.AND P3, PT, R33.reuse, UR7, !P0 ;  /* 0x0000000721007c0c */ /* 0x040fe2000c761270 */
[----:B------:R-:W-:Y:S01]  /*94a0*/  IMAD R33, R33, UR4, RZ ;  /* 0x0000000421217c24 */ /* 0x000fe2000f8e02ff */
[C---:B------:R-:W-:Y:S01]  /*94b0*/  ISETP.LT.AND P2, PT, R32.reuse, UR7, !P0 ;  /* 0x0000000720007c0c */ /* 0x040fe2000c741270 */
[----:B------:R-:W-:Y:S01]  /*94c0*/  IMAD R32, R32, UR4, RZ ;  /* 0x0000000420207c24 */ /* 0x000fe2000f8e02ff */
[----:B------:R-:W-:Y:S01]  /*94d0*/  LEA.HI.X.SX32 R9, R34, R46, 0x1, P1 ;  /* 0x0000002e22097211 */ /* 0x000fe200008f0eff */
[----:B------:R3:W-:Y:S01]  /*94e0*/  @P5 STG.E.U16 desc[UR8][R2.64], R37 ;  /* 0x0000002502005986 */ /* 0x0007e2000c101508 */
[C---:B------:R-:W-:Y:S01]  /*94f0*/  ISETP.LT.AND P1, PT, R31.reuse, UR7, !P0 ;  /* 0x000000071f007c0c */ /* 0x040fe2000c721270 */
[----:B------:R-:W-:Y:S01]  /*9500*/  IMAD R31, R31, UR4, RZ ;  /* 0x000000041f1f7c24 */ /* 0x000fe2000f8e02ff */
[-C--:B--2---:R-:W-:Y:S01]  /*9510*/  LEA R10, P6, R33, R44.reuse, 0x1 ;  /* 0x0000002c210a7211 */ /* 0x084fe200078c08ff */
[----:B------:R-:W-:Y:S03]  /*9520*/  @P4 STG.E.U16 desc[UR8][R8.64], R38 ;  /* 0x0000002608004986 */ /* 0x000fe6000c101508 */
[----:B0-----:R-:W-:-:S02]  /*9530*/  LEA R12, P5, R31, R44, 0x1 ;  /* 0x0000002c1f0c7211 */ /* 0x001fc400078a08ff */
[----:B------:R-:W-:Y:S02]  /*9540*/  LEA.HI.X.SX32 R11, R33, R46, 0x1, P6 ;  /* 0x0000002e210b7211 */ /* 0x000fe400030f0eff */
[----:B---3--:R-:W-:Y:S02]  /*9550*/  LEA R2, P4, R32, R44, 0x1 ;  /* 0x0000002c20027211 */ /* 0x008fe400078808ff */
[C---:B------:R-:W-:Y:S01]  /*9560*/  ISETP.LT.AND P6, PT, R30.reuse, UR7, !P0 ;  /* 0x000000071e007c0c */ /* 0x040fe2000c7c1270 */
[----:B------:R-:W-:Y:S01]  /*9570*/  IMAD R30, R30, UR4, RZ ;  /* 0x000000041e1e7c24 */ /* 0x000fe2000f8e02ff */
[-C--:B------:R-:W-:Y:S01]  /*9580*/  LEA.HI.X.SX32 R3, R32, R46.reuse, 0x1, P4 ;  /* 0x0000002e20037211 */ /* 0x080fe200020f0eff */
[----:B------:R-:W-:Y:S01]  /*9590*/  @P3 STG.E.U16 desc[UR8][R10.64], R40 ;  /* 0x000000280a003986 */ /* 0x000fe2000c101508 */
[----:B------:R-:W-:Y:S02]  /*95a0*/  LEA.HI.X.SX32 R13, R31, R46, 0x1, P5 ;  /* 0x0000002e1f0d7211 */ /* 0x000fe400028f0eff */
[C---:B------:R-:W-:Y:S01]  /*95b0*/  ISETP.LT.AND P4, PT, R29.reuse, UR7, !P0 ;  /* 0x000000071d007c0c */ /* 0x040fe2000c781270 */
[----:B------:R-:W-:Y:S01]  /*95c0*/  IMAD R29, R29, UR4, RZ ;  /* 0x000000041d1d7c24 */ /* 0x000fe2000f8e02ff */
[----:B------:R0:W-:Y:S01]  /*95d0*/  @P2 STG.E.U16 desc[UR8][R2.64], R41 ;  /* 0x0000002902002986 */ /* 0x0001e2000c101508 */
[----:B------:R-:W-:-:S03]  /*95e0*/  LEA R14, P2, R30, R44, 0x1 ;  /* 0x0000002c1e0e7211 */ /* 0x000fc600078408ff */
[----:B------:R2:W-:Y:S01]  /*95f0*/  @P1 STG.E.U16 desc[UR8][R12.64], R36 ;  /* 0x000000240c001986 */ /* 0x0005e2000c101508 */
[----:B------:R-:W-:-:S03]  /*9600*/  LEA.HI.X.SX32 R15, R30, R46, 0x1, P2 ;  /* 0x0000002e1e0f7211 */ /* 0x000fc600010f0eff */
[----:B------:R-:W3:Y:S01]  /*9610*/  LDS.128 R8, [R39+0x400] ;  /* 0x0004000027087984 */ /* 0x000ee20000000c00 */
[C---:B------:R-:W-:Y:S02]  /*9620*/  ISETP.LT.AND P2, PT, R28.reuse, UR7, !P0 ;  /* 0x000000071c007c0c */ /* 0x040fe4000c741270 */
[C---:B0-----:R-:W-:Y:S01]  /*9630*/  LEA R2, P1, R29.reuse, R44, 0x1 ;  /* 0x0000002c1d027211 */ /* 0x041fe200078208ff */
[----:B------:R-:W-:Y:S01]  /*9640*/  IMAD R28, R28, UR4, RZ ;  /* 0x000000041c1c7c24 */ /* 0x000fe2000f8e02ff */
[C---:B------:R-:W-:Y:S01]  /*9650*/  ISETP.LT.AND P3, PT, R16.reuse, UR7, !P0 ;  /* 0x0000000710007c0c */ /* 0x040fe2000c761270 */
[----:B------:R-:W-:Y:S01]  /*9660*/  IMAD R30, R16, UR4, RZ ;  /* 0x00000004101e7c24 */ /* 0x000fe2000f8e02ff */
[----:B------:R-:W-:Y:S01]  /*9670*/  LEA.HI.X.SX32 R3, R29, R46, 0x1, P1 ;  /* 0x0000002e1d037211 */ /* 0x000fe200008f0eff */
[----:B------:R-:W-:Y:S01]  /*9680*/  IMAD R29, R17, UR4, RZ ;  /* 0x00000004111d7c24 */ /* 0x000fe2000f8e02ff */
[----:B------:R0:W-:Y:S01]  /*9690*/  @P6 STG.E.U16 desc[UR8][R14.64], R42 ;  /* 0x0000002a0e006986 */ /* 0x0001e2000c101508 */
[----:B------:R-:W-:-:S02]  /*96a0*/  LEA R16, P5, R28, R44, 0x1 ;  /* 0x0000002c1c107211 */ /* 0x000fc400078a08ff */
[----:B--2---:R-:W-:Y:S01]  /*96b0*/  LEA R12, P6, R30, R44, 0x1 ;  /* 0x0000002c1e0c7211 */ /* 0x004fe200078c08ff */
[----:B------:R2:W-:Y:S01]  /*96c0*/  @P4 STG.E.U16 desc[UR8][R2.64], R43 ;  /* 0x0000002b02004986 */ /* 0x0005e2000c101508 */
[----:B------:R-:W-:Y:S02]  /*96d0*/  ISETP.LT.AND P1, PT, R17, UR7, !P0 ;  /* 0x0000000711007c0c */ /* 0x000fe4000c721270 */
[-C--:B------:R-:W-:Y:S02]  /*96e0*/  LEA.HI.X.SX32 R17, R28, R46.reuse, 0x1, P5 ;  /* 0x0000002e1c117211 */ /* 0x080fe400028f0eff */
[----:B------:R-:W-:Y:S02]  /*96f0*/  LEA.HI.X.SX32 R13, R30, R46, 0x1, P6 ;  /* 0x0000002e1e0d7211 */ /* 0x000fe400030f0eff */
[C---:B0-----:R-:W-:Y:S01]  /*9700*/  LEA R14, P4, R29.reuse, R44, 0x1 ;  /* 0x0000002c1d0e7211 */ /* 0x041fe200078808ff */
[----:B------:R-:W-:Y:S03]  /*9710*/  @P2 STG.E.U16 desc[UR8][R16.64], R35 ;  /* 0x0000002310002986 */ /* 0x000fe6000c101508 */
[----:B------:R-:W-:-:S02]  /*9720*/  LEA.HI.X.SX32 R15, R29, R46, 0x1, P4 ;  /* 0x0000002e1d0f7211 */ /* 0x000fc400020f0eff */
[C---:B------:R-:W-:Y:S01]  /*9730*/  ISETP.LT.AND P4, PT, R27.reuse, UR7, !P0 ;  /* 0x000000071b007c0c */ /* 0x040fe2000c781270 */
[----:B------:R-:W-:Y:S01]  /*9740*/  IMAD R27, R27, UR4, RZ ;  /* 0x000000041b1b7c24 */ /* 0x000fe2000f8e02ff */
[----:B-1----:R0:W-:Y:S01]  /*9750*/  @P3 STG.E.U16 desc[UR8][R12.64], R4 ;  /* 0x000000040c003986 */ /* 0x0021e2000c101508 */
[C---:B------:R-:W-:Y:S01]  /*9760*/  IMAD R28, R18.reuse, UR4, RZ ;  /* 0x00000004121c7c24 */ /* 0x040fe2000f8e02ff */
[----:B------:R-:W-:Y:S02]  /*9770*/  ISETP.LT.AND P3, PT, R18, UR7, !P0 ;  /* 0x0000000712007c0c */ /* 0x000fe4000c761270 */
[-C--:B------:R-:W-:Y:S01]  /*9780*/  LEA R18, P2, R27, R44.reuse, 0x1 ;  /* 0x0000002c1b127211 */ /* 0x080fe200078408ff */
[----:B------:R1:W-:Y:S01]  /*9790*/  @P1 STG.E.U16 desc[UR8][R14.64], R5 ;  /* 0x000000050e001986 */ /* 0x0003e2000c101508 */
[----:B--2---:R-:W-:Y:S01]  /*97a0*/  LEA R2, P5, R28, R44, 0x1 ;  /* 0x0000002c1c027211 */ /* 0x004fe200078a08ff */
[C---:B------:R-:W-:Y:S01]  /*97b0*/  IMAD R29, R19.reuse, UR4, RZ ;  /* 0x00000004131d7c24 */ /* 0x040fe2000f8e02ff */
[----:B------:R-:W-:-:S02]  /*97c0*/  ISETP.LT.AND P1, PT, R19, UR7, !P0 ;  /* 0x0000000713007c0c */ /* 0x000fc4000c721270 */
[-C--:B------:R-:W-:Y:S02]  /*97d0*/  LEA.HI.X.SX32 R19, R27, R46.reuse, 0x1, P2 ;  /* 0x0000002e1b137211 */ /* 0x080fe400010f0eff */
[C---:B------:R-:W-:Y:S01]  /*97e0*/  ISETP.LT.AND P2, PT, R26.reuse, UR7, !P0 ;  /* 0x000000071a007c0c */ /* 0x040fe2000c741270 */
[----:B------:R-:W-:Y:S01]  /*97f0*/  IMAD R26, R26, UR4, RZ ;  /* 0x000000041a1a7c24 */ /* 0x000fe2000f8e02ff */
[----:B------:R-:W-:Y:S01]  /*9800*/  LEA.HI.X.SX32 R3, R28, R46, 0x1, P5 ;  /* 0x0000002e1c037211 */ /* 0x000fe200028f0eff */
[----:B------:R-:W-:Y:S01]  /*9810*/  @P4 STG.E.U16 desc[UR8][R18.64], R6 ;  /* 0x0000000612004986 */ /* 0x000fe2000c101508 */
[-C--:B0-----:R-:W-:Y:S02]  /*9820*/  LEA R12, P6, R29, R44.reuse, 0x1 ;  /* 0x0000002c1d0c7211 */ /* 0x081fe400078c08ff */
[----:B-1----:R-:W-:Y:S01]  /*9830*/  LEA R14, P4, R26, R44, 0x1 ;  /* 0x0000002c1a0e7211 */ /* 0x002fe200078808ff */
[----:B------:R0:W-:Y:S01]  /*9840*/  @P3 STG.E.U16 desc[UR8][R2.64], R7 ;  /* 0x0000000702003986 */ /* 0x0001e2000c101508 */
[C---:B------:R-:W-:Y:S01]  /*9850*/  ISETP.LT.AND P3, PT, R25.reuse, UR7, !P0 ;  /* 0x0000000719007c0c */ /* 0x040fe2000c761270 */
[----:B------:R-:W-:Y:S01]  /*9860*/  IMAD R25, R25, UR4, RZ ;  /* 0x0000000419197c24 */ /* 0x000fe2000f8e02ff */
[----:B------:R-:W-:-:S02]  /*9870*/  LEA.HI.X.SX32 R13, R29, R46, 0x1, P6 ;  /* 0x0000002e1d0d7211 */ /* 0x000fc400030f0eff */
[----:B------:R-:W-:Y:S02]  /*9880*/  LEA.HI.X.SX32 R15, R26, R46, 0x1, P4 ;  /* 0x0000002e1a0f7211 */ /* 0x000fe400020f0eff */
[----:B------:R-:W-:Y:S01]  /*9890*/  LEA R16, P4, R25, R44, 0x1 ;  /* 0x0000002c19107211 */ /* 0x000fe200078808ff */
[----:B---3--:R1:W-:Y:S01]  /*98a0*/  @P1 STG.E.U16 desc[UR8][R12.64], R8 ;  /* 0x000000080c001986 */ /* 0x0083e2000c101508 */
[----:B------:R-:W-:-:S03]  /*98b0*/  ISETP.LT.AND P1, PT, R23, UR7, !P0 ;  /* 0x0000000717007c0c */ /* 0x000fc6000c721270 */
[----:B------:R2:W-:Y:S01]  /*98c0*/  @P2 STG.E.U16 desc[UR8][R14.64], R9 ;  /* 0x000000090e002986 */ /* 0x0005e2000c101508 */
[C---:B------:R-:W-:Y:S01]  /*98d0*/  ISETP.LT.AND P2, PT, R24.reuse, UR7, !P0 ;  /* 0x0000000718007c0c */ /* 0x040fe2000c741270 */
[----:B------:R-:W-:Y:S01]  /*98e0*/  IMAD R24, R24, UR4, RZ ;  /* 0x0000000418187c24 */ /* 0x000fe2000f8e02ff */
[----:B------:R-:W-:Y:S01]  /*98f0*/  LEA.HI.X.SX32 R17, R25, R46, 0x1, P4 ;  /* 0x0000002e19117211 */ /* 0x000fe200020f0eff */
[----:B------:R-:W-:Y:S01]  /*9900*/  IMAD R23, R23, UR4, RZ ;  /* 0x0000000417177c24 */ /* 0x000fe2000f8e02ff */
[C---:B------:R-:W-:Y:S01]  /*9910*/  ISETP.LT.AND P4, PT, R22.reuse, UR7, !P0 ;  /* 0x0000000716007c0c */ /* 0x040fe2000c781270 */
[----:B------:R-:W-:Y:S01]  /*9920*/  IMAD R22, R22, UR4, RZ ;  /* 0x0000000416167c24 */ /* 0x000fe2000f8e02ff */
[-C--:B0-----:R-:W-:Y:S01]  /*9930*/  LEA R2, P5, R24, R44.reuse, 0x1 ;  /* 0x0000002c18027211 */ /* 0x081fe200078a08ff */
[----:B------:R0:W-:Y:S01]  /*9940*/  @P3 STG.E.U16 desc[UR8][R16.64], R10 ;  /* 0x0000000a10003986 */ /* 0x0001e2000c101508 */
[-C--:B-1----:R-:W-:Y:S02]  /*9950*/  LEA R12, P3, R23, R44.reuse, 0x1 ;  /* 0x0000002c170c7211 */ /* 0x082fe400078608ff */
[----:B--2---:R-:W-:-:S02]  /*9960*/  LEA R14, P6, R22, R44, 0x1 ;  /* 0x0000002c160e7211 */ /* 0x004fc400078c08ff */
[-C--:B------:R-:W-:Y:S02]  /*9970*/  LEA.HI.X.SX32 R3, R24, R46.reuse, 0x1, P5 ;  /* 0x0000002e18037211 */ /* 0x080fe400028f0eff */
[----:B------:R-:W-:Y:S02]  /*9980*/  PRMT R6, R4, 0x7632, R6 ;  /* 0x0000763204067816 */ /* 0x000fe40000000006 */
[-C--:B------:R-:W-:Y:S02]  /*9990*/  LEA.HI.X.SX32 R13, R23, R46.reuse, 0x1, P3 ;  /* 0x0000002e170d7211 */ /* 0x080fe400018f0eff */
[----:B------:R-:W-:Y:S02]  /*99a0*/  PRMT R7, R5, 0x7632, R7 ;  /* 0x0000763205077816 */ /* 0x000fe40000000007 */
[----:B------:R-:W-:Y:S01]  /*99b0*/  LEA.HI.X.SX32 R15, R22, R46, 0x1, P6 ;  /* 0x0000002e160f7211 */ /* 0x000fe200030f0eff */
[----:B------:R1:W-:Y:S01]  /*99c0*/  @P2 STG.E.U16 desc[UR8][R2.64], R11 ;  /* 0x0000000b02002986 */ /* 0x0003e2000c101508 */
[C---:B------:R-:W-:Y:S01]  /*99d0*/  ISETP.LT.AND P5, PT, R21.reuse, UR7, !P0 ;  /* 0x0000000715007c0c */ /* 0x040fe2000c7a1270 */
[----:B------:R-:W-:-:S02]  /*99e0*/  IMAD R21, R21, UR4, RZ ;  /* 0x0000000415157c24 */ /* 0x000fc4000f8e02ff */
[----:B------:R2:W-:Y:S01]  /*99f0*/  @P1 STG.E.U16 desc[UR8][R12.64], R6 ;  /* 0x000000060c001986 */ /* 0x0005e2000c101508 */
[C-C-:B------:R-:W-:Y:S02]  /*9a00*/  LOP3.LUT R0, R129.reuse, 0x38, R130.reuse, 0xfe, !PT ;  /* 0x0000003881007812 */ /* 0x140fe400078efe82 */
[C-C-:B------:R-:W-:Y:S01]  /*9a10*/  LOP3.LUT R47, R129.reuse, 0x3a, R130.reuse, 0xfe, !PT ;  /* 0x0000003a812f7812 */ /* 0x140fe200078efe82 */
[----:B------:R3:W-:Y:S01]  /*9a20*/  @P4 STG.E.U16 desc[UR8][R14.64], R7 ;  /* 0x000000070e004986 */ /* 0x0007e2000c101508 */
[C---:B------:R-:W-:Y:S01]  /*9a30*/  ISETP.LT.AND P4, PT, R20.reuse, UR7, !P0 ;  /* 0x0000000714007c0c */ /* 0x040fe2000c781270 */
[----:B------:R-:W-:Y:S01]  /*9a40*/  IMAD R20, R20, UR4, RZ ;  /* 0x0000000414147c24 */ /* 0x000fe2000f8e02ff */
[----:B------:R-:W-:Y:S01]  /*9a50*/  LOP3.LUT R45, R129, 0x3c, R130, 0xfe, !PT ;  /* 0x0000003c812d7812 */ /* 0x000fe200078efe82 */
[----:B0-----:R-:W-:Y:S01]  /*9a60*/  IMAD R17, R47, UR4, RZ ;  /* 0x000000042f117c24 */ /* 0x001fe2000f8e02ff */
[C---:B------:R-:W-:Y:S01]  /*9a70*/  ISETP.LT.AND P3, PT, R0.reuse, UR7, !P0 ;  /* 0x0000000700007c0c */ /* 0x040fe2000c761270 */
[----:B------:R-:W-:Y:S01]  /*9a80*/  IMAD R0, R0, UR4, RZ ;  /* 0x0000000400007c24 */ /* 0x000fe2000f8e02ff */
[-C--:B-1----:R-:W-:Y:S01]  /*9a90*/  LEA R2, P6, R21, R44.reuse, 0x1 ;  /* 0x0000002c15027211 */ /* 0x082fe200078c08ff */
[----:B------:R-:W-:Y:S01]  /*9aa0*/  IMAD R19, R45, UR4, RZ ;  /* 0x000000042d137c24 */ /* 0x000fe2000f8e02ff */
[----:B------:R-:W-:-:S02]  /*9ab0*/  LEA R4, P1, R20, R44, 0x1 ;  /* 0x0000002c14047211 */ /* 0x000fc400078208ff */
[----:B------:R-:W-:Y:S02]  /*9ac0*/  LEA.HI.X.SX32 R3, R21, R46, 0x1, P6 ;  /* 0x0000002e15037211 */ /* 0x000fe400030f0eff */
[-C--:B--2---:R-:W-:Y:S02]  /*9ad0*/  LEA R12, P2, R0, R44.reuse, 0x1 ;  /* 0x0000002c000c7211 */ /* 0x084fe400078408ff */
[----:B---3--:R-:W-:Y:S02]  /*9ae0*/  LEA R14, P6, R17, R44, 0x1 ;  /* 0x0000002c110e7211 */ /* 0x008fe400078c08ff */
[----:B------:R-:W-:Y:S02]  /*9af0*/  LEA.HI.X.SX32 R5, R20, R46, 0x1, P1 ;  /* 0x0000002e14057211 */ /* 0x000fe400008f0eff */
[----:B------:R-:W-:Y:S02]  /*9b00*/  LEA R16, P1, R19, R44, 0x1 ;  /* 0x0000002c13107211 */ /* 0x000fe400078208ff */
[----:B------:R-:W-:-:S02]  /*9b10*/  LOP3.LUT R129, R129, 0x3e, R130, 0xfe, !PT ;  /* 0x0000003e81817812 */ /* 0x000fc400078efe82 */
[-C--:B------:R-:W-:Y:S02]  /*9b20*/  LEA.HI.X.SX32 R13, R0, R46.reuse, 0x1, P2 ;  /* 0x0000002e000d7211 */ /* 0x080fe400010f0eff */
[-C--:B------:R-:W-:Y:S02]  /*9b30*/  LEA.HI.X.SX32 R15, R17, R46.reuse, 0x1, P6 ;  /* 0x0000002e110f7211 */ /* 0x080fe400030f0eff */
[----:B------:R-:W-:Y:S02]  /*9b40*/  ISETP.LT.AND P2, PT, R47, UR7, !P0 ;  /* 0x000000072f007c0c */ /* 0x000fe4000c741270 */
[----:B------:R-:W-:Y:S02]  /*9b50*/  LEA.HI.X.SX32 R17, R19, R46, 0x1, P1 ;  /* 0x0000002e13117211 */ /* 0x000fe400008f0eff */
[----:B------:R-:W-:Y:S02]  /*9b60*/  ISETP.LT.AND P1, PT, R45, UR7, !P0 ;  /* 0x000000072d007c0c */ /* 0x000fe4000c721270 */
[----:B------:R-:W-:-:S02]  /*9b70*/  ISETP.LT.AND P0, PT, R129, UR7, !P0 ;  /* 0x0000000781007c0c */ /* 0x000fc4000c701270 */
[----:B------:R-:W-:Y:S02]  /*9b80*/  PRMT R6, R6, 0x7632, R6 ;  /* 0x0000763206067816 */ /* 0x000fe40000000006 */
[----:B------:R-:W-:Y:S01]  /*9b90*/  PRMT R7, R7, 0x7632, R7 ;  /* 0x0000763207077816 */ /* 0x000fe20000000007 */
[----:B------:R-:W-:Y:S01]  /*9ba0*/  IMAD R22, R129, UR4, RZ ;  /* 0x0000000481167c24 */ /* 0x000fe2000f8e02ff */
[----:B------:R-:W-:Y:S02]  /*9bb0*/  PRMT R8, R8, 0x7632, R8 ;  /* 0x0000763208087816 */ /* 0x000fe40000000008 */
[----:B------:R-:W-:Y:S01]  /*9bc0*/  PRMT R9, R9, 0x7632, R9 ;  /* 0x0000763209097816 */ /* 0x000fe20000000009 */
[----:B------:R0:W-:Y:S01]  /*9bd0*/  @P5 STG.E.U16 desc[UR8][R2.64], R6 ;  /* 0x0000000602005986 */ /* 0x0001e2000c101508 */
[----:B------:R-:W-:-:S03]  /*9be0*/  PRMT R10, R10, 0x7632, R10 ;  /* 0x000076320a0a7816 */ /* 0x000fc6000000000a */
[----:B------:R0:W-:Y:S01]  /*9bf0*/  @P4 STG.E.U16 desc[UR8][R4.64], R7 ;  /* 0x0000000704004986 */ /* 0x0001e2000c101508 */
[----:B------:R-:W-:-:S03]  /*9c00*/  LEA R18, P6, R22, R44, 0x1 ;  /* 0x0000002c16127211 */ /* 0x000fc600078c08ff */
[----:B------:R0:W-:Y:S04]  /*9c10*/  @P3 STG.E.U16 desc[UR8][R12.64], R8 ;  /* 0x000000080c003986 */ /* 0x0001e8000c101508 */
[----:B------:R0:W-:Y:S01]  /*9c20*/  @P2 STG.E.U16 desc[UR8][R14.64], R9 ;  /* 0x000000090e002986 */ /* 0x0001e2000c101508 */
[----:B------:R-:W-:-:S03]  /*9c30*/  LEA.HI.X.SX32 R19, R22, R46, 0x1, P6 ;  /* 0x0000002e16137211 */ /* 0x000fc600030f0eff */
[----:B------:R0:W-:Y:S01]  /*9c40*/  @P1 STG.E.U16 desc[UR8][R16.64], R10 ;  /* 0x0000000a10001986 */ /* 0x0001e2000c101508 */
[----:B------:R-:W-:Y:S05]  /*9c50*/  @!P0 EXIT ;  /* 0x000000000000894d */ /* 0x000fea0003800000 */
[----:B0-----:R-:W-:-:S05]  /*9c60*/  PRMT R9, R11, 0x7632, R9 ;  /* 0x000076320b097816 */ /* 0x001fca0000000009 */
[----:B------:R-:W-:Y:S01]  /*9c70*/  STG.E.U16 desc[UR8][R18.64], R9 ;  /* 0x0000000912007986 */ /* 0x000fe2000c101508 */
[----:B------:R-:W-:Y:S05]  /*9c80*/  EXIT ;  /* 0x000000000000794d */ /* 0x000fea0003800000 */
.L_x_3:
[----:B------:R-:W-:-:S00]  /*9c90*/  BRA `(.L_x_3) ;  /* 0xfffffffc00fc7947 */ /* 0x000fc0000383ffff */
[----:B------:R-:W-:-:S00]  /*9ca0*/  NOP ;  /* 0x0000000000007918 */ /* 0x000fc00000000000 */
        /* <DEDUP_REMOVED lines=13> */
.L_x_4:


//--------------------- .nv.shared.matmul_kernel  --------------------------
	.section	.nv.shared.matmul_kernel,"aw",@nobits
	.sectionflags	@""
	.align	16
	.zero		1024


//--------------------- .nv.shared.reserved.0     --------------------------
	.section	.nv.shared.reserved.0,"aw",@nobits
	.weak		__nv_reservedSMEM_offset_0_alias
	.size		__nv_reservedSMEM_offset_0_alias, 0, 0
	.other		__nv_reservedSMEM_offset_0_alias,@"STO_CUDA_RESERVED_SHARED STV_DEFAULT"
__nv_reservedSMEM_offset_0_alias:
	.zero		0


//--------------------- .nv.constant0.matmul_kernel --------------------------
	.section	.nv.constant0.matmul_kernel,"a",@progbits
	.sectionflags	@""
	.align	4
.nv.constant0.matmul_kernel:
	.zero		608


//--------------------- SYMBOLS --------------------------

	.type		.nv.reservedSmem.offset0,@object
	.size		.nv.reservedSmem.offset0,0x4
